//
// Generated by NVIDIA NVVM Compiler
//
// Compiler Build ID: CL-36424714
// Cuda compilation tools, release 13.0, V13.0.88
// Based on NVVM 20.0.0
//

.version 9.0
.target sm_100
.address_size 64

	// .globl	_Z14wmmaSimpleGemmP6__halfS0_PfS1_iii
// _ZZ17wmmaOptimizedGemmPK6__halfS1_PfiiiE5smemA has been demoted
// _ZZ17wmmaOptimizedGemmPK6__halfS1_PfiiiE5smemB has been demoted
// _ZZ18cudaCoreGemmSharedPK6__halfS1_PfiiiE2sA has been demoted
// _ZZ18cudaCoreGemmSharedPK6__halfS1_PfiiiE2sB has been demoted

.visible .entry _Z14wmmaSimpleGemmP6__halfS0_PfS1_iii(
	.param .u64 .ptr .align 1 _Z14wmmaSimpleGemmP6__halfS0_PfS1_iii_param_0,
	.param .u64 .ptr .align 1 _Z14wmmaSimpleGemmP6__halfS0_PfS1_iii_param_1,
	.param .u64 .ptr .align 1 _Z14wmmaSimpleGemmP6__halfS0_PfS1_iii_param_2,
	.param .u64 .ptr .align 1 _Z14wmmaSimpleGemmP6__halfS0_PfS1_iii_param_3,
	.param .u32 _Z14wmmaSimpleGemmP6__halfS0_PfS1_iii_param_4,
	.param .u32 _Z14wmmaSimpleGemmP6__halfS0_PfS1_iii_param_5,
	.param .u32 _Z14wmmaSimpleGemmP6__halfS0_PfS1_iii_param_6
)
{
	.reg .pred 	%p<14>;
	.reg .b32 	%r<155>;
	.reg .b32 	%f<221>;
	.reg .b64 	%rd<49>;

	ld.param.u64 	%rd9, [_Z14wmmaSimpleGemmP6__halfS0_PfS1_iii_param_0];
	ld.param.u64 	%rd10, [_Z14wmmaSimpleGemmP6__halfS0_PfS1_iii_param_1];
	ld.param.u64 	%rd8, [_Z14wmmaSimpleGemmP6__halfS0_PfS1_iii_param_3];
	ld.param.u32 	%r41, [_Z14wmmaSimpleGemmP6__halfS0_PfS1_iii_param_4];
	ld.param.u32 	%r42, [_Z14wmmaSimpleGemmP6__halfS0_PfS1_iii_param_5];
	ld.param.u32 	%r40, [_Z14wmmaSimpleGemmP6__halfS0_PfS1_iii_param_6];
	cvta.to.global.u64 	%rd1, %rd10;
	cvta.to.global.u64 	%rd2, %rd9;
	mov.u32 	%r43, %ctaid.x;
	mov.u32 	%r44, %ntid.x;
	mov.u32 	%r45, %tid.x;
	mad.lo.s32 	%r46, %r43, %r44, %r45;
	mov.u32 	%r47, %ctaid.y;
	mov.u32 	%r48, %ntid.y;
	mov.u32 	%r49, %tid.y;
	mad.lo.s32 	%r50, %r47, %r48, %r49;
	shr.u32 	%r52, %r46, 1;
	and.b32  	%r1, %r52, 2147483632;
	setp.ge.s32 	%p1, %r1, %r41;
	shl.b32 	%r2, %r50, 4;
	setp.ge.s32 	%p2, %r2, %r42;
	or.pred  	%p3, %p1, %p2;
	@%p3 bra 	$L__BB0_20;
	setp.gt.s32 	%p4, %r40, 0;
	mov.f32 	%f156, 0f00000000;
	mov.f32 	%f155, %f156;
	mov.f32 	%f154, %f156;
	mov.f32 	%f153, %f156;
	mov.f32 	%f152, %f156;
	mov.f32 	%f151, %f156;
	mov.f32 	%f150, %f156;
	mov.f32 	%f149, %f156;
	@%p4 bra 	$L__BB0_2;
	bra.uni 	$L__BB0_19;
$L__BB0_2:
	mul.lo.s32 	%r3, %r40, %r1;
	cvt.u64.u32 	%rd3, %r2;
	add.s32 	%r54, %r40, -1;
	shr.u32 	%r55, %r54, 4;
	add.s32 	%r4, %r55, 1;
	and.b32  	%r5, %r4, 3;
	setp.lt.u32 	%p5, %r40, 49;
	mov.b32 	%r154, 0;
	mov.f32 	%f149, 0f00000000;
	mov.f32 	%f150, %f149;
	mov.f32 	%f151, %f149;
	mov.f32 	%f152, %f149;
	mov.f32 	%f153, %f149;
	mov.f32 	%f154, %f149;
	mov.f32 	%f155, %f149;
	mov.f32 	%f156, %f149;
	@%p5 bra 	$L__BB0_14;
	mul.lo.s32 	%r148, %r42, 48;
	shl.b32 	%r7, %r42, 6;
	shl.b32 	%r147, %r42, 5;
	mul.wide.u32 	%rd11, %r3, 2;
	add.s64 	%rd12, %rd11, %rd2;
	add.s64 	%rd48, %rd12, 64;
	shl.b32 	%r144, %r42, 4;
	and.b32  	%r58, %r4, 536870908;
	neg.s32 	%r143, %r58;
	mov.f32 	%f149, 0f00000000;
	mov.b32 	%r149, 32;
	mov.b32 	%r145, 0;
	mov.u32 	%r146, %r3;
$L__BB0_4:
	add.s32 	%r59, %r149, -16;
	setp.gt.s32 	%p6, %r59, %r40;
	@%p6 bra 	$L__BB0_6;
	mul.wide.u32 	%rd13, %r146, 2;
	add.s64 	%rd14, %rd2, %rd13;
	wmma.load.a.sync.aligned.row.m16n16k16.global.f16 	{%r60, %r61, %r62, %r63, %r64, %r65, %r66, %r67}, [%rd14], %r40;
	cvt.s64.s32 	%rd15, %r145;
	add.s64 	%rd16, %rd15, %rd3;
	shl.b64 	%rd17, %rd16, 1;
	add.s64 	%rd18, %rd1, %rd17;
	wmma.load.b.sync.aligned.col.m16n16k16.global.f16 	{%r68, %r69, %r70, %r71, %r72, %r73, %r74, %r75}, [%rd18], %r42;
	wmma.mma.sync.aligned.row.col.m16n16k16.f32.f32 {%f156, %f155, %f154, %f153, %f152, %f151, %f150, %f149}, {%r60, %r61, %r62, %r63, %r64, %r65, %r66, %r67}, {%r68, %r69, %r70, %r71, %r72, %r73, %r74, %r75}, {%f156, %f155, %f154, %f153, %f152, %f151, %f150, %f149};
$L__BB0_6:
	setp.gt.s32 	%p7, %r149, %r40;
	@%p7 bra 	$L__BB0_8;
	add.s64 	%rd19, %rd48, -32;
	wmma.load.a.sync.aligned.row.m16n16k16.global.f16 	{%r76, %r77, %r78, %r79, %r80, %r81, %r82, %r83}, [%rd19], %r40;
	cvt.s64.s32 	%rd20, %r144;
	add.s64 	%rd21, %rd20, %rd3;
	shl.b64 	%rd22, %rd21, 1;
	add.s64 	%rd23, %rd1, %rd22;
	wmma.load.b.sync.aligned.col.m16n16k16.global.f16 	{%r84, %r85, %r86, %r87, %r88, %r89, %r90, %r91}, [%rd23], %r42;
	wmma.mma.sync.aligned.row.col.m16n16k16.f32.f32 {%f156, %f155, %f154, %f153, %f152, %f151, %f150, %f149}, {%r76, %r77, %r78, %r79, %r80, %r81, %r82, %r83}, {%r84, %r85, %r86, %r87, %r88, %r89, %r90, %r91}, {%f156, %f155, %f154, %f153, %f152, %f151, %f150, %f149};
$L__BB0_8:
	add.s32 	%r92, %r149, 16;
	setp.gt.s32 	%p8, %r92, %r40;
	@%p8 bra 	$L__BB0_10;
	wmma.load.a.sync.aligned.row.m16n16k16.global.f16 	{%r93, %r94, %r95, %r96, %r97, %r98, %r99, %r100}, [%rd48], %r40;
	cvt.s64.s32 	%rd24, %r147;
	add.s64 	%rd25, %rd24, %rd3;
	shl.b64 	%rd26, %rd25, 1;
	add.s64 	%rd27, %rd1, %rd26;
	wmma.load.b.sync.aligned.col.m16n16k16.global.f16 	{%r101, %r102, %r103, %r104, %r105, %r106, %r107, %r108}, [%rd27], %r42;
	wmma.mma.sync.aligned.row.col.m16n16k16.f32.f32 {%f156, %f155, %f154, %f153, %f152, %f151, %f150, %f149}, {%r93, %r94, %r95, %r96, %r97, %r98, %r99, %r100}, {%r101, %r102, %r103, %r104, %r105, %r106, %r107, %r108}, {%f156, %f155, %f154, %f153, %f152, %f151, %f150, %f149};
$L__BB0_10:
	add.s32 	%r109, %r149, 32;
	setp.gt.s32 	%p9, %r109, %r40;
	@%p9 bra 	$L__BB0_12;
	add.s64 	%rd28, %rd48, 32;
	wmma.load.a.sync.aligned.row.m16n16k16.global.f16 	{%r110, %r111, %r112, %r113, %r114, %r115, %r116, %r117}, [%rd28], %r40;
	cvt.s64.s32 	%rd29, %r148;
	add.s64 	%rd30, %rd29, %rd3;
	shl.b64 	%rd31, %rd30, 1;
	add.s64 	%rd32, %rd1, %rd31;
	wmma.load.b.sync.aligned.col.m16n16k16.global.f16 	{%r118, %r119, %r120, %r121, %r122, %r123, %r124, %r125}, [%rd32], %r42;
	wmma.mma.sync.aligned.row.col.m16n16k16.f32.f32 {%f156, %f155, %f154, %f153, %f152, %f151, %f150, %f149}, {%r110, %r111, %r112, %r113, %r114, %r115, %r116, %r117}, {%r118, %r119, %r120, %r121, %r122, %r123, %r124, %r125}, {%f156, %f155, %f154, %f153, %f152, %f151, %f150, %f149};
$L__BB0_12:
	add.s32 	%r149, %r149, 64;
	add.s32 	%r148, %r148, %r7;
	add.s32 	%r147, %r147, %r7;
	add.s64 	%rd48, %rd48, 128;
	add.s32 	%r146, %r146, 64;
	add.s32 	%r145, %r145, %r7;
	add.s32 	%r144, %r144, %r7;
	add.s32 	%r143, %r143, 4;
	setp.ne.s32 	%p10, %r143, 0;
	@%p10 bra 	$L__BB0_4;
	add.s32 	%r154, %r149, -32;
$L__BB0_14:
	setp.eq.s32 	%p11, %r5, 0;
	@%p11 bra 	$L__BB0_19;
	mul.lo.s32 	%r153, %r154, %r42;
	shl.b32 	%r28, %r42, 4;
	add.s32 	%r152, %r154, %r3;
	neg.s32 	%r151, %r5;
$L__BB0_16:
	.pragma "nounroll";
	add.s32 	%r154, %r154, 16;
	setp.gt.s32 	%p12, %r154, %r40;
	@%p12 bra 	$L__BB0_18;
	mul.wide.u32 	%rd33, %r152, 2;
	add.s64 	%rd34, %rd2, %rd33;
	wmma.load.a.sync.aligned.row.m16n16k16.global.f16 	{%r126, %r127, %r128, %r129, %r130, %r131, %r132, %r133}, [%rd34], %r40;
	cvt.s64.s32 	%rd35, %r153;
	add.s64 	%rd36, %rd35, %rd3;
	shl.b64 	%rd37, %rd36, 1;
	add.s64 	%rd38, %rd1, %rd37;
	wmma.load.b.sync.aligned.col.m16n16k16.global.f16 	{%r134, %r135, %r136, %r137, %r138, %r139, %r140, %r141}, [%rd38], %r42;
	wmma.mma.sync.aligned.row.col.m16n16k16.f32.f32 {%f156, %f155, %f154, %f153, %f152, %f151, %f150, %f149}, {%r126, %r127, %r128, %r129, %r130, %r131, %r132, %r133}, {%r134, %r135, %r136, %r137, %r138, %r139, %r140, %r141}, {%f156, %f155, %f154, %f153, %f152, %f151, %f150, %f149};
$L__BB0_18:
	add.s32 	%r153, %r153, %r28;
	add.s32 	%r152, %r152, 16;
	add.s32 	%r151, %r151, 1;
	setp.ne.s32 	%p13, %r151, 0;
	@%p13 bra 	$L__BB0_16;
$L__BB0_19:
	ld.param.u64 	%rd47, [_Z14wmmaSimpleGemmP6__halfS0_PfS1_iii_param_2];
	mul.lo.s32 	%r142, %r42, %r1;
	cvt.s64.s32 	%rd39, %r142;
	cvt.u64.u32 	%rd40, %r2;
	add.s64 	%rd41, %rd39, %rd40;
	cvta.to.global.u64 	%rd42, %rd47;
	shl.b64 	%rd43, %rd41, 2;
	add.s64 	%rd44, %rd42, %rd43;
	wmma.load.c.sync.aligned.row.m16n16k16.global.f32 	{%f125, %f126, %f127, %f128, %f129, %f130, %f131, %f132}, [%rd44], %r42;
	add.f32 	%f133, %f125, %f156;
	add.f32 	%f134, %f126, %f155;
	add.f32 	%f135, %f127, %f154;
	add.f32 	%f136, %f128, %f153;
	add.f32 	%f137, %f129, %f152;
	add.f32 	%f138, %f130, %f151;
	add.f32 	%f139, %f131, %f150;
	add.f32 	%f140, %f132, %f149;
	cvta.to.global.u64 	%rd45, %rd8;
	add.s64 	%rd46, %rd45, %rd43;
	wmma.store.d.sync.aligned.row.m16n16k16.global.f32 	[%rd46], {%f133, %f134, %f135, %f136, %f137, %f138, %f139, %f140}, %r42;
$L__BB0_20:
	ret;

}
	// .globl	_Z17wmmaOptimizedGemmPK6__halfS1_Pfiii
.visible .entry _Z17wmmaOptimizedGemmPK6__halfS1_Pfiii(
	.param .u64 .ptr .align 1 _Z17wmmaOptimizedGemmPK6__halfS1_Pfiii_param_0,
	.param .u64 .ptr .align 1 _Z17wmmaOptimizedGemmPK6__halfS1_Pfiii_param_1,
	.param .u64 .ptr .align 1 _Z17wmmaOptimizedGemmPK6__halfS1_Pfiii_param_2,
	.param .u32 _Z17wmmaOptimizedGemmPK6__halfS1_Pfiii_param_3,
	.param .u32 _Z17wmmaOptimizedGemmPK6__halfS1_Pfiii_param_4,
	.param .u32 _Z17wmmaOptimizedGemmPK6__halfS1_Pfiii_param_5
)
{
	.reg .pred 	%p<58>;
	.reg .b16 	%rs<32>;
	.reg .b32 	%r<311>;
	.reg .b32 	%f<57>;
	.reg .b64 	%rd<40>;
	// demoted variable
	.shared .align 2 .b8 _ZZ17wmmaOptimizedGemmPK6__halfS1_PfiiiE5smemA[2048];
	// demoted variable
	.shared .align 2 .b8 _ZZ17wmmaOptimizedGemmPK6__halfS1_PfiiiE5smemB[2048];
	ld.param.u64 	%rd4, [_Z17wmmaOptimizedGemmPK6__halfS1_Pfiii_param_0];
	ld.param.u64 	%rd5, [_Z17wmmaOptimizedGemmPK6__halfS1_Pfiii_param_1];
	ld.param.u64 	%rd3, [_Z17wmmaOptimizedGemmPK6__halfS1_Pfiii_param_2];
	ld.param.u32 	%r98, [_Z17wmmaOptimizedGemmPK6__halfS1_Pfiii_param_3];
	ld.param.u32 	%r99, [_Z17wmmaOptimizedGemmPK6__halfS1_Pfiii_param_4];
	ld.param.u32 	%r100, [_Z17wmmaOptimizedGemmPK6__halfS1_Pfiii_param_5];
	cvta.to.global.u64 	%rd1, %rd4;
	cvta.to.global.u64 	%rd2, %rd5;
	mov.u32 	%r1, %ctaid.y;
	mov.u32 	%r2, %ctaid.x;
	mov.u32 	%r3, %tid.x;
	shr.u32 	%r101, %r3, 5;
	shr.u32 	%r4, %r3, 7;
	and.b32  	%r5, %r101, 3;
	setp.lt.s32 	%p1, %r100, 1;
	mov.f32 	%f49, 0f00000000;
	mov.f32 	%f50, %f49;
	mov.f32 	%f51, %f49;
	mov.f32 	%f52, %f49;
	mov.f32 	%f53, %f49;
	mov.f32 	%f54, %f49;
	mov.f32 	%f55, %f49;
	mov.f32 	%f56, %f49;
	@%p1 bra 	$L__BB1_57;
	mov.u32 	%r6, %ntid.x;
	cvt.u16.u32 	%rs2, %r6;
	div.u16 	%rs3, 1024, %rs2;
	cvt.u32.u16 	%r103, %rs3;
	shl.b32 	%r7, %r1, 6;
	shl.b32 	%r8, %r2, 6;
	shl.b32 	%r104, %r4, 9;
	mov.u32 	%r105, _ZZ17wmmaOptimizedGemmPK6__halfS1_PfiiiE5smemA;
	add.s32 	%r9, %r105, %r104;
	and.b32  	%r10, %r103, 3;
	add.s16 	%rs1, %rs3, -1;
	and.b32  	%r11, %r103, 2044;
	neg.s32 	%r12, %r11;
	shl.b32 	%r13, %r6, 2;
	mov.b32 	%r302, 0;
	mov.f32 	%f49, 0f00000000;
$L__BB1_2:
	setp.lt.u16 	%p2, %rs1, 3;
	mov.b32 	%r308, 0;
	@%p2 bra 	$L__BB1_17;
	shl.b32 	%r107, %r6, 1;
	add.s32 	%r305, %r3, %r107;
	mad.lo.s32 	%r304, %r6, 3, %r3;
	add.s32 	%r306, %r3, %r6;
	mov.u32 	%r303, %r3;
	mov.u32 	%r307, %r12;
$L__BB1_4:
	shr.u32 	%r23, %r303, 4;
	and.b32  	%r24, %r303, 15;
	add.s32 	%r25, %r23, %r7;
	add.s32 	%r26, %r24, %r302;
	setp.ge.s32 	%p3, %r25, %r98;
	setp.ge.s32 	%p4, %r26, %r100;
	or.pred  	%p5, %p3, %p4;
	@%p5 bra 	$L__BB1_6;
	shl.b32 	%r113, %r23, 5;
	mov.u32 	%r114, _ZZ17wmmaOptimizedGemmPK6__halfS1_PfiiiE5smemA;
	add.s32 	%r115, %r114, %r113;
	shl.b32 	%r116, %r24, 1;
	add.s32 	%r117, %r115, %r116;
	mad.lo.s32 	%r118, %r25, %r100, %r26;
	mul.wide.u32 	%rd6, %r118, 2;
	add.s64 	%rd7, %rd1, %rd6;
	ld.global.nc.u16 	%rs5, [%rd7];
	st.shared.u16 	[%r117], %rs5;
	bra.uni 	$L__BB1_7;
$L__BB1_6:
	mov.f32 	%f27, 0f00000000;
	// begin inline asm
	{  cvt.rn.f16.f32 %rs4, %f27;}

	// end inline asm
	shl.b32 	%r108, %r23, 5;
	mov.u32 	%r109, _ZZ17wmmaOptimizedGemmPK6__halfS1_PfiiiE5smemA;
	add.s32 	%r110, %r109, %r108;
	shl.b32 	%r111, %r24, 1;
	add.s32 	%r112, %r110, %r111;
	st.shared.u16 	[%r112], %rs4;
$L__BB1_7:
	shr.u32 	%r27, %r306, 4;
	and.b32  	%r28, %r306, 15;
	add.s32 	%r29, %r27, %r7;
	add.s32 	%r30, %r28, %r302;
	setp.lt.s32 	%p6, %r29, %r98;
	setp.lt.s32 	%p7, %r30, %r100;
	and.pred  	%p8, %p6, %p7;
	@%p8 bra 	$L__BB1_9;
	mov.f32 	%f28, 0f00000000;
	// begin inline asm
	{  cvt.rn.f16.f32 %rs6, %f28;}

	// end inline asm
	shl.b32 	%r119, %r27, 5;
	mov.u32 	%r120, _ZZ17wmmaOptimizedGemmPK6__halfS1_PfiiiE5smemA;
	add.s32 	%r121, %r120, %r119;
	shl.b32 	%r122, %r28, 1;
	add.s32 	%r123, %r121, %r122;
	st.shared.u16 	[%r123], %rs6;
	bra.uni 	$L__BB1_10;
$L__BB1_9:
	shl.b32 	%r124, %r27, 5;
	mov.u32 	%r125, _ZZ17wmmaOptimizedGemmPK6__halfS1_PfiiiE5smemA;
	add.s32 	%r126, %r125, %r124;
	shl.b32 	%r127, %r28, 1;
	add.s32 	%r128, %r126, %r127;
	mad.lo.s32 	%r129, %r29, %r100, %r30;
	mul.wide.u32 	%rd8, %r129, 2;
	add.s64 	%rd9, %rd1, %rd8;
	ld.global.nc.u16 	%rs7, [%rd9];
	st.shared.u16 	[%r128], %rs7;
$L__BB1_10:
	shr.u32 	%r31, %r305, 4;
	and.b32  	%r32, %r305, 15;
	add.s32 	%r33, %r31, %r7;
	add.s32 	%r34, %r32, %r302;
	setp.lt.s32 	%p9, %r33, %r98;
	setp.lt.s32 	%p10, %r34, %r100;
	and.pred  	%p11, %p9, %p10;
	@%p11 bra 	$L__BB1_12;
	mov.f32 	%f29, 0f00000000;
	// begin inline asm
	{  cvt.rn.f16.f32 %rs8, %f29;}

	// end inline asm
	shl.b32 	%r130, %r31, 5;
	mov.u32 	%r131, _ZZ17wmmaOptimizedGemmPK6__halfS1_PfiiiE5smemA;
	add.s32 	%r132, %r131, %r130;
	shl.b32 	%r133, %r32, 1;
	add.s32 	%r134, %r132, %r133;
	st.shared.u16 	[%r134], %rs8;
	bra.uni 	$L__BB1_13;
$L__BB1_12:
	shl.b32 	%r135, %r31, 5;
	mov.u32 	%r136, _ZZ17wmmaOptimizedGemmPK6__halfS1_PfiiiE5smemA;
	add.s32 	%r137, %r136, %r135;
	shl.b32 	%r138, %r32, 1;
	add.s32 	%r139, %r137, %r138;
	mad.lo.s32 	%r140, %r33, %r100, %r34;
	mul.wide.u32 	%rd10, %r140, 2;
	add.s64 	%rd11, %rd1, %rd10;
	ld.global.nc.u16 	%rs9, [%rd11];
	st.shared.u16 	[%r139], %rs9;
$L__BB1_13:
	shr.u32 	%r35, %r304, 4;
	and.b32  	%r36, %r304, 15;
	add.s32 	%r37, %r35, %r7;
	add.s32 	%r38, %r36, %r302;
	setp.lt.s32 	%p12, %r37, %r98;
	setp.lt.s32 	%p13, %r38, %r100;
	and.pred  	%p14, %p12, %p13;
	@%p14 bra 	$L__BB1_15;
	mov.f32 	%f30, 0f00000000;
	// begin inline asm
	{  cvt.rn.f16.f32 %rs10, %f30;}

	// end inline asm
	shl.b32 	%r141, %r35, 5;
	mov.u32 	%r142, _ZZ17wmmaOptimizedGemmPK6__halfS1_PfiiiE5smemA;
	add.s32 	%r143, %r142, %r141;
	shl.b32 	%r144, %r36, 1;
	add.s32 	%r145, %r143, %r144;
	st.shared.u16 	[%r145], %rs10;
	bra.uni 	$L__BB1_16;
$L__BB1_15:
	shl.b32 	%r146, %r35, 5;
	mov.u32 	%r147, _ZZ17wmmaOptimizedGemmPK6__halfS1_PfiiiE5smemA;
	add.s32 	%r148, %r147, %r146;
	shl.b32 	%r149, %r36, 1;
	add.s32 	%r150, %r148, %r149;
	mad.lo.s32 	%r151, %r37, %r100, %r38;
	mul.wide.u32 	%rd12, %r151, 2;
	add.s64 	%rd13, %rd1, %rd12;
	ld.global.nc.u16 	%rs11, [%rd13];
	st.shared.u16 	[%r150], %rs11;
$L__BB1_16:
	add.s32 	%r307, %r307, 4;
	add.s32 	%r306, %r306, %r13;
	add.s32 	%r305, %r305, %r13;
	add.s32 	%r304, %r304, %r13;
	add.s32 	%r303, %r303, %r13;
	setp.ne.s32 	%p15, %r307, 0;
	mov.u32 	%r308, %r11;
	@%p15 bra 	$L__BB1_4;
$L__BB1_17:
	setp.eq.s32 	%p16, %r10, 0;
	@%p16 bra 	$L__BB1_29;
	mad.lo.s32 	%r152, %r308, %r6, %r3;
	shr.u32 	%r46, %r152, 4;
	and.b32  	%r47, %r152, 15;
	add.s32 	%r48, %r46, %r7;
	add.s32 	%r49, %r47, %r302;
	setp.lt.s32 	%p17, %r48, %r98;
	setp.lt.s32 	%p18, %r49, %r100;
	and.pred  	%p19, %p17, %p18;
	@%p19 bra 	$L__BB1_20;
	mov.f32 	%f31, 0f00000000;
	// begin inline asm
	{  cvt.rn.f16.f32 %rs12, %f31;}

	// end inline asm
	shl.b32 	%r153, %r46, 5;
	mov.u32 	%r154, _ZZ17wmmaOptimizedGemmPK6__halfS1_PfiiiE5smemA;
	add.s32 	%r155, %r154, %r153;
	shl.b32 	%r156, %r47, 1;
	add.s32 	%r157, %r155, %r156;
	st.shared.u16 	[%r157], %rs12;
	bra.uni 	$L__BB1_21;
$L__BB1_20:
	shl.b32 	%r158, %r46, 5;
	mov.u32 	%r159, _ZZ17wmmaOptimizedGemmPK6__halfS1_PfiiiE5smemA;
	add.s32 	%r160, %r159, %r158;
	shl.b32 	%r161, %r47, 1;
	add.s32 	%r162, %r160, %r161;
	mad.lo.s32 	%r163, %r48, %r100, %r49;
	mul.wide.u32 	%rd14, %r163, 2;
	add.s64 	%rd15, %rd1, %rd14;
	ld.global.nc.u16 	%rs13, [%rd15];
	st.shared.u16 	[%r162], %rs13;
$L__BB1_21:
	setp.eq.s32 	%p20, %r10, 1;
	@%p20 bra 	$L__BB1_29;
	add.s32 	%r50, %r152, %r6;
	shr.u32 	%r51, %r50, 4;
	and.b32  	%r52, %r50, 15;
	add.s32 	%r53, %r51, %r7;
	add.s32 	%r54, %r52, %r302;
	setp.lt.s32 	%p21, %r53, %r98;
	setp.lt.s32 	%p22, %r54, %r100;
	and.pred  	%p23, %p21, %p22;
	@%p23 bra 	$L__BB1_24;
	mov.f32 	%f32, 0f00000000;
	// begin inline asm
	{  cvt.rn.f16.f32 %rs14, %f32;}

	// end inline asm
	shl.b32 	%r164, %r51, 5;
	mov.u32 	%r165, _ZZ17wmmaOptimizedGemmPK6__halfS1_PfiiiE5smemA;
	add.s32 	%r166, %r165, %r164;
	shl.b32 	%r167, %r52, 1;
	add.s32 	%r168, %r166, %r167;
	st.shared.u16 	[%r168], %rs14;
	bra.uni 	$L__BB1_25;
$L__BB1_24:
	shl.b32 	%r169, %r51, 5;
	mov.u32 	%r170, _ZZ17wmmaOptimizedGemmPK6__halfS1_PfiiiE5smemA;
	add.s32 	%r171, %r170, %r169;
	shl.b32 	%r172, %r52, 1;
	add.s32 	%r173, %r171, %r172;
	mad.lo.s32 	%r174, %r53, %r100, %r54;
	mul.wide.u32 	%rd16, %r174, 2;
	add.s64 	%rd17, %rd1, %rd16;
	ld.global.nc.u16 	%rs15, [%rd17];
	st.shared.u16 	[%r173], %rs15;
$L__BB1_25:
	setp.eq.s32 	%p24, %r10, 2;
	@%p24 bra 	$L__BB1_29;
	add.s32 	%r175, %r50, %r6;
	shr.u32 	%r55, %r175, 4;
	and.b32  	%r56, %r175, 15;
	add.s32 	%r57, %r55, %r7;
	add.s32 	%r58, %r56, %r302;
	setp.lt.s32 	%p25, %r57, %r98;
	setp.lt.s32 	%p26, %r58, %r100;
	and.pred  	%p27, %p25, %p26;
	@%p27 bra 	$L__BB1_28;
	mov.f32 	%f33, 0f00000000;
	// begin inline asm
	{  cvt.rn.f16.f32 %rs16, %f33;}

	// end inline asm
	shl.b32 	%r176, %r55, 5;
	mov.u32 	%r177, _ZZ17wmmaOptimizedGemmPK6__halfS1_PfiiiE5smemA;
	add.s32 	%r178, %r177, %r176;
	shl.b32 	%r179, %r56, 1;
	add.s32 	%r180, %r178, %r179;
	st.shared.u16 	[%r180], %rs16;
	bra.uni 	$L__BB1_29;
$L__BB1_28:
	shl.b32 	%r181, %r55, 5;
	mov.u32 	%r182, _ZZ17wmmaOptimizedGemmPK6__halfS1_PfiiiE5smemA;
	add.s32 	%r183, %r182, %r181;
	shl.b32 	%r184, %r56, 1;
	add.s32 	%r185, %r183, %r184;
	mad.lo.s32 	%r186, %r57, %r100, %r58;
	mul.wide.u32 	%rd18, %r186, 2;
	add.s64 	%rd19, %rd1, %rd18;
	ld.global.nc.u16 	%rs17, [%rd19];
	st.shared.u16 	[%r185], %rs17;
$L__BB1_29:
	setp.lt.u16 	%p28, %rs1, 3;
	mov.b32 	%r310, 0;
	@%p28 bra 	$L__BB1_44;
	mov.b32 	%r309, 0;
$L__BB1_31:
	mad.lo.s32 	%r60, %r309, %r6, %r3;
	shr.u32 	%r61, %r60, 6;
	and.b32  	%r62, %r60, 63;
	add.s32 	%r63, %r61, %r302;
	add.s32 	%r189, %r62, %r8;
	setp.ge.s32 	%p29, %r63, %r100;
	setp.ge.s32 	%p30, %r189, %r99;
	or.pred  	%p31, %p29, %p30;
	@%p31 bra 	$L__BB1_33;
	shl.b32 	%r195, %r61, 7;
	mov.u32 	%r196, _ZZ17wmmaOptimizedGemmPK6__halfS1_PfiiiE5smemB;
	add.s32 	%r197, %r196, %r195;
	shl.b32 	%r198, %r62, 1;
	add.s32 	%r199, %r197, %r198;
	mad.lo.s32 	%r200, %r63, %r99, %r189;
	mul.wide.s32 	%rd20, %r200, 2;
	add.s64 	%rd21, %rd2, %rd20;
	ld.global.nc.u16 	%rs19, [%rd21];
	st.shared.u16 	[%r199], %rs19;
	bra.uni 	$L__BB1_34;
$L__BB1_33:
	mov.f32 	%f34, 0f00000000;
	// begin inline asm
	{  cvt.rn.f16.f32 %rs18, %f34;}

	// end inline asm
	shl.b32 	%r190, %r61, 7;
	mov.u32 	%r191, _ZZ17wmmaOptimizedGemmPK6__halfS1_PfiiiE5smemB;
	add.s32 	%r192, %r191, %r190;
	shl.b32 	%r193, %r62, 1;
	add.s32 	%r194, %r192, %r193;
	st.shared.u16 	[%r194], %rs18;
$L__BB1_34:
	add.s32 	%r65, %r60, %r6;
	shr.u32 	%r66, %r65, 6;
	and.b32  	%r67, %r65, 63;
	add.s32 	%r68, %r66, %r302;
	add.s32 	%r69, %r67, %r8;
	setp.lt.s32 	%p32, %r68, %r100;
	setp.lt.s32 	%p33, %r69, %r99;
	and.pred  	%p34, %p32, %p33;
	@%p34 bra 	$L__BB1_36;
	mov.f32 	%f35, 0f00000000;
	// begin inline asm
	{  cvt.rn.f16.f32 %rs20, %f35;}

	// end inline asm
	shl.b32 	%r202, %r66, 7;
	mov.u32 	%r203, _ZZ17wmmaOptimizedGemmPK6__halfS1_PfiiiE5smemB;
	add.s32 	%r204, %r203, %r202;
	shl.b32 	%r205, %r67, 1;
	add.s32 	%r206, %r204, %r205;
	st.shared.u16 	[%r206], %rs20;
	bra.uni 	$L__BB1_37;
$L__BB1_36:
	shl.b32 	%r207, %r66, 7;
	mov.u32 	%r208, _ZZ17wmmaOptimizedGemmPK6__halfS1_PfiiiE5smemB;
	add.s32 	%r209, %r208, %r207;
	shl.b32 	%r210, %r67, 1;
	add.s32 	%r211, %r209, %r210;
	mad.lo.s32 	%r212, %r68, %r99, %r69;
	mul.wide.s32 	%rd22, %r212, 2;
	add.s64 	%rd23, %rd2, %rd22;
	ld.global.nc.u16 	%rs21, [%rd23];
	st.shared.u16 	[%r211], %rs21;
$L__BB1_37:
	add.s32 	%r70, %r65, %r6;
	shr.u32 	%r71, %r70, 6;
	and.b32  	%r72, %r70, 63;
	add.s32 	%r73, %r71, %r302;
	add.s32 	%r74, %r72, %r8;
	setp.lt.s32 	%p35, %r73, %r100;
	setp.lt.s32 	%p36, %r74, %r99;
	and.pred  	%p37, %p35, %p36;
	@%p37 bra 	$L__BB1_39;
	mov.f32 	%f36, 0f00000000;
	// begin inline asm
	{  cvt.rn.f16.f32 %rs22, %f36;}

	// end inline asm
	shl.b32 	%r214, %r71, 7;
	mov.u32 	%r215, _ZZ17wmmaOptimizedGemmPK6__halfS1_PfiiiE5smemB;
	add.s32 	%r216, %r215, %r214;
	shl.b32 	%r217, %r72, 1;
	add.s32 	%r218, %r216, %r217;
	st.shared.u16 	[%r218], %rs22;
	bra.uni 	$L__BB1_40;
$L__BB1_39:
	shl.b32 	%r219, %r71, 7;
	mov.u32 	%r220, _ZZ17wmmaOptimizedGemmPK6__halfS1_PfiiiE5smemB;
	add.s32 	%r221, %r220, %r219;
	shl.b32 	%r222, %r72, 1;
	add.s32 	%r223, %r221, %r222;
	mad.lo.s32 	%r224, %r73, %r99, %r74;
	mul.wide.s32 	%rd24, %r224, 2;
	add.s64 	%rd25, %rd2, %rd24;
	ld.global.nc.u16 	%rs23, [%rd25];
	st.shared.u16 	[%r223], %rs23;
$L__BB1_40:
	add.s32 	%r225, %r70, %r6;
	shr.u32 	%r75, %r225, 6;
	and.b32  	%r76, %r225, 63;
	add.s32 	%r77, %r75, %r302;
	add.s32 	%r78, %r76, %r8;
	setp.lt.s32 	%p38, %r77, %r100;
	setp.lt.s32 	%p39, %r78, %r99;
	and.pred  	%p40, %p38, %p39;
	@%p40 bra 	$L__BB1_42;
	mov.f32 	%f37, 0f00000000;
	// begin inline asm
	{  cvt.rn.f16.f32 %rs24, %f37;}

	// end inline asm
	shl.b32 	%r227, %r75, 7;
	mov.u32 	%r228, _ZZ17wmmaOptimizedGemmPK6__halfS1_PfiiiE5smemB;
	add.s32 	%r229, %r228, %r227;
	shl.b32 	%r230, %r76, 1;
	add.s32 	%r231, %r229, %r230;
	st.shared.u16 	[%r231], %rs24;
	bra.uni 	$L__BB1_43;
$L__BB1_42:
	shl.b32 	%r232, %r75, 7;
	mov.u32 	%r233, _ZZ17wmmaOptimizedGemmPK6__halfS1_PfiiiE5smemB;
	add.s32 	%r234, %r233, %r232;
	shl.b32 	%r235, %r76, 1;
	add.s32 	%r236, %r234, %r235;
	mad.lo.s32 	%r237, %r77, %r99, %r78;
	mul.wide.s32 	%rd26, %r237, 2;
	add.s64 	%rd27, %rd2, %rd26;
	ld.global.nc.u16 	%rs25, [%rd27];
	st.shared.u16 	[%r236], %rs25;
$L__BB1_43:
	add.s32 	%r309, %r309, 4;
	setp.ne.s32 	%p41, %r309, %r11;
	mov.u32 	%r310, %r11;
	@%p41 bra 	$L__BB1_31;
$L__BB1_44:
	setp.eq.s32 	%p42, %r10, 0;
	@%p42 bra 	$L__BB1_56;
	mad.lo.s32 	%r81, %r310, %r6, %r3;
	shr.u32 	%r82, %r81, 6;
	and.b32  	%r83, %r81, 63;
	add.s32 	%r84, %r82, %r302;
	add.s32 	%r238, %r83, %r8;
	setp.lt.s32 	%p43, %r84, %r100;
	setp.lt.s32 	%p44, %r238, %r99;
	and.pred  	%p45, %p43, %p44;
	@%p45 bra 	$L__BB1_47;
	mov.f32 	%f38, 0f00000000;
	// begin inline asm
	{  cvt.rn.f16.f32 %rs26, %f38;}

	// end inline asm
	shl.b32 	%r239, %r82, 7;
	mov.u32 	%r240, _ZZ17wmmaOptimizedGemmPK6__halfS1_PfiiiE5smemB;
	add.s32 	%r241, %r240, %r239;
	shl.b32 	%r242, %r83, 1;
	add.s32 	%r243, %r241, %r242;
	st.shared.u16 	[%r243], %rs26;
	bra.uni 	$L__BB1_48;
$L__BB1_47:
	shl.b32 	%r244, %r82, 7;
	mov.u32 	%r245, _ZZ17wmmaOptimizedGemmPK6__halfS1_PfiiiE5smemB;
	add.s32 	%r246, %r245, %r244;
	shl.b32 	%r247, %r83, 1;
	add.s32 	%r248, %r246, %r247;
	mad.lo.s32 	%r249, %r84, %r99, %r238;
	mul.wide.s32 	%rd28, %r249, 2;
	add.s64 	%rd29, %rd2, %rd28;
	ld.global.nc.u16 	%rs27, [%rd29];
	st.shared.u16 	[%r248], %rs27;
$L__BB1_48:
	setp.eq.s32 	%p46, %r10, 1;
	@%p46 bra 	$L__BB1_56;
	add.s32 	%r86, %r81, %r6;
	shr.u32 	%r87, %r86, 6;
	and.b32  	%r88, %r86, 63;
	add.s32 	%r89, %r87, %r302;
	add.s32 	%r90, %r88, %r8;
	setp.lt.s32 	%p47, %r89, %r100;
	setp.lt.s32 	%p48, %r90, %r99;
	and.pred  	%p49, %p47, %p48;
	@%p49 bra 	$L__BB1_51;
	mov.f32 	%f39, 0f00000000;
	// begin inline asm
	{  cvt.rn.f16.f32 %rs28, %f39;}

	// end inline asm
	shl.b32 	%r251, %r87, 7;
	mov.u32 	%r252, _ZZ17wmmaOptimizedGemmPK6__halfS1_PfiiiE5smemB;
	add.s32 	%r253, %r252, %r251;
	shl.b32 	%r254, %r88, 1;
	add.s32 	%r255, %r253, %r254;
	st.shared.u16 	[%r255], %rs28;
	bra.uni 	$L__BB1_52;
$L__BB1_51:
	shl.b32 	%r256, %r87, 7;
	mov.u32 	%r257, _ZZ17wmmaOptimizedGemmPK6__halfS1_PfiiiE5smemB;
	add.s32 	%r258, %r257, %r256;
	shl.b32 	%r259, %r88, 1;
	add.s32 	%r260, %r258, %r259;
	mad.lo.s32 	%r261, %r89, %r99, %r90;
	mul.wide.s32 	%rd30, %r261, 2;
	add.s64 	%rd31, %rd2, %rd30;
	ld.global.nc.u16 	%rs29, [%rd31];
	st.shared.u16 	[%r260], %rs29;
$L__BB1_52:
	setp.eq.s32 	%p50, %r10, 2;
	@%p50 bra 	$L__BB1_56;
	add.s32 	%r262, %r86, %r6;
	shr.u32 	%r91, %r262, 6;
	and.b32  	%r92, %r262, 63;
	add.s32 	%r93, %r91, %r302;
	add.s32 	%r94, %r92, %r8;
	setp.lt.s32 	%p51, %r93, %r100;
	setp.lt.s32 	%p52, %r94, %r99;
	and.pred  	%p53, %p51, %p52;
	@%p53 bra 	$L__BB1_55;
	mov.f32 	%f40, 0f00000000;
	// begin inline asm
	{  cvt.rn.f16.f32 %rs30, %f40;}

	// end inline asm
	shl.b32 	%r264, %r91, 7;
	mov.u32 	%r265, _ZZ17wmmaOptimizedGemmPK6__halfS1_PfiiiE5smemB;
	add.s32 	%r266, %r265, %r264;
	shl.b32 	%r267, %r92, 1;
	add.s32 	%r268, %r266, %r267;
	st.shared.u16 	[%r268], %rs30;
	bra.uni 	$L__BB1_56;
$L__BB1_55:
	shl.b32 	%r269, %r91, 7;
	mov.u32 	%r270, _ZZ17wmmaOptimizedGemmPK6__halfS1_PfiiiE5smemB;
	add.s32 	%r271, %r270, %r269;
	shl.b32 	%r272, %r92, 1;
	add.s32 	%r273, %r271, %r272;
	mad.lo.s32 	%r274, %r93, %r99, %r94;
	mul.wide.s32 	%rd32, %r274, 2;
	add.s64 	%rd33, %rd2, %rd32;
	ld.global.nc.u16 	%rs31, [%rd33];
	st.shared.u16 	[%r273], %rs31;
$L__BB1_56:
	bar.sync 	0;
	mov.b32 	%r275, 16;
	wmma.load.a.sync.aligned.row.m16n16k16.shared.f16 	{%r276, %r277, %r278, %r279, %r280, %r281, %r282, %r283}, [%r9], %r275;
	shl.b32 	%r284, %r5, 5;
	mov.u32 	%r285, _ZZ17wmmaOptimizedGemmPK6__halfS1_PfiiiE5smemB;
	add.s32 	%r286, %r285, %r284;
	mov.b32 	%r287, 64;
	wmma.load.b.sync.aligned.row.m16n16k16.shared.f16 	{%r288, %r289, %r290, %r291, %r292, %r293, %r294, %r295}, [%r286], %r287;
	wmma.mma.sync.aligned.row.row.m16n16k16.f32.f32 {%f56, %f55, %f54, %f53, %f52, %f51, %f50, %f49}, {%r276, %r277, %r278, %r279, %r280, %r281, %r282, %r283}, {%r288, %r289, %r290, %r291, %r292, %r293, %r294, %r295}, {%f56, %f55, %f54, %f53, %f52, %f51, %f50, %f49};
	bar.sync 	0;
	add.s32 	%r302, %r302, 16;
	setp.lt.s32 	%p54, %r302, %r100;
	@%p54 bra 	$L__BB1_2;
$L__BB1_57:
	shl.b32 	%r296, %r1, 6;
	shl.b32 	%r297, %r4, 4;
	add.s32 	%r96, %r297, %r296;
	shl.b32 	%r298, %r2, 6;
	shl.b32 	%r299, %r5, 4;
	or.b32  	%r300, %r299, %r298;
	setp.ge.s32 	%p55, %r96, %r98;
	setp.ge.s32 	%p56, %r300, %r99;
	or.pred  	%p57, %p55, %p56;
	@%p57 bra 	$L__BB1_59;
	mul.lo.s32 	%r301, %r99, %r96;
	cvt.u64.u32 	%rd34, %r301;
	cvt.u64.u32 	%rd35, %r300;
	add.s64 	%rd36, %rd34, %rd35;
	cvta.to.global.u64 	%rd37, %rd3;
	shl.b64 	%rd38, %rd36, 2;
	add.s64 	%rd39, %rd37, %rd38;
	wmma.store.d.sync.aligned.row.m16n16k16.global.f32 	[%rd39], {%f56, %f55, %f54, %f53, %f52, %f51, %f50, %f49}, %r99;
$L__BB1_59:
	ret;

}
	// .globl	_Z18wmmaMixedPrecisionPK6__halfS1_PS_iii
.visible .entry _Z18wmmaMixedPrecisionPK6__halfS1_PS_iii(
	.param .u64 .ptr .align 1 _Z18wmmaMixedPrecisionPK6__halfS1_PS_iii_param_0,
	.param .u64 .ptr .align 1 _Z18wmmaMixedPrecisionPK6__halfS1_PS_iii_param_1,
	.param .u64 .ptr .align 1 _Z18wmmaMixedPrecisionPK6__halfS1_PS_iii_param_2,
	.param .u32 _Z18wmmaMixedPrecisionPK6__halfS1_PS_iii_param_3,
	.param .u32 _Z18wmmaMixedPrecisionPK6__halfS1_PS_iii_param_4,
	.param .u32 _Z18wmmaMixedPrecisionPK6__halfS1_PS_iii_param_5
)
{
	.reg .pred 	%p<14>;
	.reg .b16 	%rs<9>;
	.reg .b32 	%r<159>;
	.reg .b32 	%f<213>;
	.reg .b64 	%rd<54>;

	ld.param.u64 	%rd6, [_Z18wmmaMixedPrecisionPK6__halfS1_PS_iii_param_0];
	ld.param.u64 	%rd8, [_Z18wmmaMixedPrecisionPK6__halfS1_PS_iii_param_1];
	ld.param.u32 	%r39, [_Z18wmmaMixedPrecisionPK6__halfS1_PS_iii_param_3];
	ld.param.u32 	%r40, [_Z18wmmaMixedPrecisionPK6__halfS1_PS_iii_param_4];
	ld.param.u32 	%r38, [_Z18wmmaMixedPrecisionPK6__halfS1_PS_iii_param_5];
	cvta.to.global.u64 	%rd1, %rd8;
	cvta.to.global.u64 	%rd2, %rd6;
	mov.u32 	%r41, %ctaid.x;
	mov.u32 	%r42, %ntid.x;
	mov.u32 	%r43, %tid.x;
	mad.lo.s32 	%r44, %r41, %r42, %r43;
	mov.u32 	%r45, %ctaid.y;
	shr.u32 	%r47, %r44, 1;
	and.b32  	%r1, %r47, 2147483632;
	setp.ge.s32 	%p1, %r1, %r39;
	shl.b32 	%r2, %r45, 4;
	setp.ge.s32 	%p2, %r2, %r40;
	or.pred  	%p3, %p1, %p2;
	@%p3 bra 	$L__BB2_20;
	setp.gt.s32 	%p4, %r38, 0;
	mov.f32 	%f173, 0f00000000;
	mov.f32 	%f174, %f173;
	mov.f32 	%f175, %f173;
	mov.f32 	%f176, %f173;
	mov.f32 	%f177, %f173;
	mov.f32 	%f178, %f173;
	mov.f32 	%f179, %f173;
	mov.f32 	%f180, %f173;
	@%p4 bra 	$L__BB2_2;
	bra.uni 	$L__BB2_19;
$L__BB2_2:
	mul.lo.s32 	%r155, %r38, %r1;
	add.s32 	%r49, %r38, -1;
	shr.u32 	%r50, %r49, 4;
	add.s32 	%r4, %r50, 1;
	setp.lt.u32 	%p5, %r38, 49;
	mov.b32 	%r151, 0;
	mov.f32 	%f173, 0f00000000;
	mov.f32 	%f174, %f173;
	mov.f32 	%f175, %f173;
	mov.f32 	%f176, %f173;
	mov.f32 	%f177, %f173;
	mov.f32 	%f178, %f173;
	mov.f32 	%f179, %f173;
	mov.f32 	%f180, %f173;
	@%p5 bra 	$L__BB2_14;
	mul.lo.s32 	%r157, %r40, 48;
	shl.b32 	%r156, %r40, 5;
	mul.wide.u32 	%rd9, %r155, 2;
	add.s64 	%rd10, %rd9, %rd2;
	add.s64 	%rd53, %rd10, 64;
	shl.b32 	%r153, %r40, 4;
	and.b32  	%r53, %r4, 536870908;
	neg.s32 	%r152, %r53;
	mov.f32 	%f173, 0f00000000;
	mov.b32 	%r158, 32;
	mov.b32 	%r154, 0;
	cvt.u64.u32 	%rd32, %r2;
$L__BB2_4:
	add.s32 	%r54, %r158, -16;
	setp.gt.s32 	%p6, %r54, %r38;
	@%p6 bra 	$L__BB2_6;
	ld.param.u64 	%rd50, [_Z18wmmaMixedPrecisionPK6__halfS1_PS_iii_param_0];
	cvta.to.global.u64 	%rd11, %rd50;
	mul.wide.u32 	%rd12, %r155, 2;
	add.s64 	%rd13, %rd11, %rd12;
	wmma.load.a.sync.aligned.row.m16n16k16.global.f16 	{%r55, %r56, %r57, %r58, %r59, %r60, %r61, %r62}, [%rd13], %r38;
	cvt.s64.s32 	%rd14, %r154;
	add.s64 	%rd16, %rd14, %rd32;
	shl.b64 	%rd17, %rd16, 1;
	add.s64 	%rd18, %rd1, %rd17;
	wmma.load.b.sync.aligned.row.m16n16k16.global.f16 	{%r63, %r64, %r65, %r66, %r67, %r68, %r69, %r70}, [%rd18], %r40;
	wmma.mma.sync.aligned.row.row.m16n16k16.f32.f32 {%f180, %f179, %f178, %f177, %f176, %f175, %f174, %f173}, {%r55, %r56, %r57, %r58, %r59, %r60, %r61, %r62}, {%r63, %r64, %r65, %r66, %r67, %r68, %r69, %r70}, {%f180, %f179, %f178, %f177, %f176, %f175, %f174, %f173};
$L__BB2_6:
	setp.gt.s32 	%p7, %r158, %r38;
	@%p7 bra 	$L__BB2_8;
	add.s64 	%rd19, %rd53, -32;
	wmma.load.a.sync.aligned.row.m16n16k16.global.f16 	{%r71, %r72, %r73, %r74, %r75, %r76, %r77, %r78}, [%rd19], %r38;
	cvt.s64.s32 	%rd20, %r153;
	add.s64 	%rd22, %rd20, %rd32;
	shl.b64 	%rd23, %rd22, 1;
	add.s64 	%rd24, %rd1, %rd23;
	wmma.load.b.sync.aligned.row.m16n16k16.global.f16 	{%r79, %r80, %r81, %r82, %r83, %r84, %r85, %r86}, [%rd24], %r40;
	wmma.mma.sync.aligned.row.row.m16n16k16.f32.f32 {%f180, %f179, %f178, %f177, %f176, %f175, %f174, %f173}, {%r71, %r72, %r73, %r74, %r75, %r76, %r77, %r78}, {%r79, %r80, %r81, %r82, %r83, %r84, %r85, %r86}, {%f180, %f179, %f178, %f177, %f176, %f175, %f174, %f173};
$L__BB2_8:
	add.s32 	%r87, %r158, 16;
	setp.gt.s32 	%p8, %r87, %r38;
	@%p8 bra 	$L__BB2_10;
	wmma.load.a.sync.aligned.row.m16n16k16.global.f16 	{%r88, %r89, %r90, %r91, %r92, %r93, %r94, %r95}, [%rd53], %r38;
	cvt.s64.s32 	%rd25, %r156;
	add.s64 	%rd27, %rd25, %rd32;
	shl.b64 	%rd28, %rd27, 1;
	add.s64 	%rd29, %rd1, %rd28;
	wmma.load.b.sync.aligned.row.m16n16k16.global.f16 	{%r96, %r97, %r98, %r99, %r100, %r101, %r102, %r103}, [%rd29], %r40;
	wmma.mma.sync.aligned.row.row.m16n16k16.f32.f32 {%f180, %f179, %f178, %f177, %f176, %f175, %f174, %f173}, {%r88, %r89, %r90, %r91, %r92, %r93, %r94, %r95}, {%r96, %r97, %r98, %r99, %r100, %r101, %r102, %r103}, {%f180, %f179, %f178, %f177, %f176, %f175, %f174, %f173};
$L__BB2_10:
	add.s32 	%r104, %r158, 32;
	setp.gt.s32 	%p9, %r104, %r38;
	@%p9 bra 	$L__BB2_12;
	add.s64 	%rd30, %rd53, 32;
	wmma.load.a.sync.aligned.row.m16n16k16.global.f16 	{%r105, %r106, %r107, %r108, %r109, %r110, %r111, %r112}, [%rd30], %r38;
	cvt.s64.s32 	%rd31, %r157;
	add.s64 	%rd33, %rd31, %rd32;
	shl.b64 	%rd34, %rd33, 1;
	add.s64 	%rd35, %rd1, %rd34;
	wmma.load.b.sync.aligned.row.m16n16k16.global.f16 	{%r113, %r114, %r115, %r116, %r117, %r118, %r119, %r120}, [%rd35], %r40;
	wmma.mma.sync.aligned.row.row.m16n16k16.f32.f32 {%f180, %f179, %f178, %f177, %f176, %f175, %f174, %f173}, {%r105, %r106, %r107, %r108, %r109, %r110, %r111, %r112}, {%r113, %r114, %r115, %r116, %r117, %r118, %r119, %r120}, {%f180, %f179, %f178, %f177, %f176, %f175, %f174, %f173};
$L__BB2_12:
	add.s32 	%r158, %r158, 64;
	shl.b32 	%r121, %r40, 6;
	add.s32 	%r157, %r157, %r121;
	add.s32 	%r156, %r156, %r121;
	add.s64 	%rd53, %rd53, 128;
	add.s32 	%r155, %r155, 64;
	add.s32 	%r154, %r154, %r121;
	add.s32 	%r153, %r153, %r121;
	add.s32 	%r152, %r152, 4;
	setp.eq.s32 	%p10, %r152, 0;
	@%p10 bra 	$L__BB2_13;
	bra.uni 	$L__BB2_4;
$L__BB2_13:
	add.s32 	%r151, %r158, -32;
$L__BB2_14:
	add.s32 	%r122, %r38, -1;
	shr.u32 	%r123, %r122, 4;
	add.s32 	%r124, %r123, 1;
	and.b32  	%r11, %r124, 3;
	setp.eq.s32 	%p11, %r11, 0;
	@%p11 bra 	$L__BB2_19;
	mul.lo.s32 	%r150, %r151, %r40;
	mad.lo.s32 	%r149, %r38, %r1, %r151;
	neg.s32 	%r148, %r11;
	cvt.u64.u32 	%rd40, %r2;
$L__BB2_16:
	.pragma "nounroll";
	add.s32 	%r151, %r151, 16;
	setp.gt.s32 	%p12, %r151, %r38;
	@%p12 bra 	$L__BB2_18;
	ld.param.u64 	%rd51, [_Z18wmmaMixedPrecisionPK6__halfS1_PS_iii_param_0];
	cvta.to.global.u64 	%rd36, %rd51;
	mul.wide.u32 	%rd37, %r149, 2;
	add.s64 	%rd38, %rd36, %rd37;
	wmma.load.a.sync.aligned.row.m16n16k16.global.f16 	{%r125, %r126, %r127, %r128, %r129, %r130, %r131, %r132}, [%rd38], %r38;
	cvt.s64.s32 	%rd39, %r150;
	add.s64 	%rd41, %rd39, %rd40;
	shl.b64 	%rd42, %rd41, 1;
	add.s64 	%rd43, %rd1, %rd42;
	wmma.load.b.sync.aligned.row.m16n16k16.global.f16 	{%r133, %r134, %r135, %r136, %r137, %r138, %r139, %r140}, [%rd43], %r40;
	wmma.mma.sync.aligned.row.row.m16n16k16.f32.f32 {%f180, %f179, %f178, %f177, %f176, %f175, %f174, %f173}, {%r125, %r126, %r127, %r128, %r129, %r130, %r131, %r132}, {%r133, %r134, %r135, %r136, %r137, %r138, %r139, %r140}, {%f180, %f179, %f178, %f177, %f176, %f175, %f174, %f173};
$L__BB2_18:
	shl.b32 	%r141, %r40, 4;
	add.s32 	%r150, %r150, %r141;
	add.s32 	%r149, %r149, 16;
	add.s32 	%r148, %r148, 1;
	setp.eq.s32 	%p13, %r148, 0;
	@%p13 bra 	$L__BB2_19;
	bra.uni 	$L__BB2_16;
$L__BB2_19:
	ld.param.u64 	%rd52, [_Z18wmmaMixedPrecisionPK6__halfS1_PS_iii_param_2];
	// begin inline asm
	{  cvt.rn.f16.f32 %rs1, %f180;}

	// end inline asm
	// begin inline asm
	{  cvt.rn.f16.f32 %rs2, %f179;}

	// end inline asm
	mov.b32 	%r142, {%rs1, %rs2};
	// begin inline asm
	{  cvt.rn.f16.f32 %rs3, %f178;}

	// end inline asm
	// begin inline asm
	{  cvt.rn.f16.f32 %rs4, %f177;}

	// end inline asm
	mov.b32 	%r143, {%rs3, %rs4};
	// begin inline asm
	{  cvt.rn.f16.f32 %rs5, %f176;}

	// end inline asm
	// begin inline asm
	{  cvt.rn.f16.f32 %rs6, %f175;}

	// end inline asm
	mov.b32 	%r144, {%rs5, %rs6};
	// begin inline asm
	{  cvt.rn.f16.f32 %rs7, %f174;}

	// end inline asm
	// begin inline asm
	{  cvt.rn.f16.f32 %rs8, %f173;}

	// end inline asm
	mov.b32 	%r145, {%rs7, %rs8};
	mul.lo.s32 	%r146, %r40, %r1;
	cvt.s64.s32 	%rd44, %r146;
	cvt.u64.u32 	%rd45, %r2;
	add.s64 	%rd46, %rd44, %rd45;
	cvta.to.global.u64 	%rd47, %rd52;
	shl.b64 	%rd48, %rd46, 1;
	add.s64 	%rd49, %rd47, %rd48;
	wmma.store.d.sync.aligned.row.m16n16k16.global.f16 	[%rd49], {%r142, %r143, %r144, %r145}, %r40;
$L__BB2_20:
	ret;

}
	// .globl	_Z12cudaCoreGemmPK6__halfS1_Pfiii
.visible .entry _Z12cudaCoreGemmPK6__halfS1_Pfiii(
	.param .u64 .ptr .align 1 _Z12cudaCoreGemmPK6__halfS1_Pfiii_param_0,
	.param .u64 .ptr .align 1 _Z12cudaCoreGemmPK6__halfS1_Pfiii_param_1,
	.param .u64 .ptr .align 1 _Z12cudaCoreGemmPK6__halfS1_Pfiii_param_2,
	.param .u32 _Z12cudaCoreGemmPK6__halfS1_Pfiii_param_3,
	.param .u32 _Z12cudaCoreGemmPK6__halfS1_Pfiii_param_4,
	.param .u32 _Z12cudaCoreGemmPK6__halfS1_Pfiii_param_5
)
{
	.reg .pred 	%p<13>;
	.reg .b16 	%rs<31>;
	.reg .b32 	%r<41>;
	.reg .b32 	%f<68>;
	.reg .b64 	%rd<53>;

	ld.param.u64 	%rd7, [_Z12cudaCoreGemmPK6__halfS1_Pfiii_param_0];
	ld.param.u64 	%rd8, [_Z12cudaCoreGemmPK6__halfS1_Pfiii_param_1];
	ld.param.u64 	%rd6, [_Z12cudaCoreGemmPK6__halfS1_Pfiii_param_2];
	ld.param.u32 	%r20, [_Z12cudaCoreGemmPK6__halfS1_Pfiii_param_3];
	ld.param.u32 	%r18, [_Z12cudaCoreGemmPK6__halfS1_Pfiii_param_4];
	ld.param.u32 	%r19, [_Z12cudaCoreGemmPK6__halfS1_Pfiii_param_5];
	cvta.to.global.u64 	%rd1, %rd8;
	cvta.to.global.u64 	%rd2, %rd7;
	mov.u32 	%r21, %ctaid.y;
	mov.u32 	%r22, %ntid.y;
	mov.u32 	%r23, %tid.y;
	mad.lo.s32 	%r1, %r21, %r22, %r23;
	mov.u32 	%r24, %ctaid.x;
	mov.u32 	%r25, %ntid.x;
	mov.u32 	%r26, %tid.x;
	mad.lo.s32 	%r2, %r24, %r25, %r26;
	setp.ge.s32 	%p1, %r1, %r20;
	setp.ge.s32 	%p2, %r2, %r18;
	or.pred  	%p3, %p1, %p2;
	@%p3 bra 	$L__BB3_14;
	setp.lt.s32 	%p4, %r19, 1;
	mov.f32 	%f67, 0f00000000;
	@%p4 bra 	$L__BB3_13;
	mul.lo.s32 	%r3, %r19, %r1;
	and.b32  	%r4, %r19, 7;
	setp.lt.u32 	%p5, %r19, 8;
	mov.f32 	%f67, 0f00000000;
	mov.b32 	%r39, 0;
	@%p5 bra 	$L__BB3_5;
	and.b32  	%r39, %r19, 2147483640;
	neg.s32 	%r37, %r39;
	shl.b32 	%r7, %r18, 3;
	mul.wide.u32 	%rd9, %r3, 2;
	add.s64 	%rd10, %rd9, %rd2;
	add.s64 	%rd52, %rd10, 8;
	mov.f32 	%f67, 0f00000000;
	mul.wide.s32 	%rd13, %r18, 2;
	mov.u32 	%r36, %r2;
$L__BB3_4:
	.pragma "nounroll";
	ld.global.u16 	%rs1, [%rd52+-8];
	// begin inline asm
	{  cvt.f32.f16 %f17, %rs1;}

	// end inline asm
	mul.wide.s32 	%rd11, %r36, 2;
	add.s64 	%rd12, %rd1, %rd11;
	ld.global.u16 	%rs2, [%rd12];
	// begin inline asm
	{  cvt.f32.f16 %f18, %rs2;}

	// end inline asm
	fma.rn.f32 	%f33, %f17, %f18, %f67;
	ld.global.u16 	%rs3, [%rd52+-6];
	// begin inline asm
	{  cvt.f32.f16 %f19, %rs3;}

	// end inline asm
	add.s64 	%rd14, %rd12, %rd13;
	ld.global.u16 	%rs4, [%rd14];
	// begin inline asm
	{  cvt.f32.f16 %f20, %rs4;}

	// end inline asm
	fma.rn.f32 	%f34, %f19, %f20, %f33;
	ld.global.u16 	%rs5, [%rd52+-4];
	// begin inline asm
	{  cvt.f32.f16 %f21, %rs5;}

	// end inline asm
	add.s64 	%rd15, %rd14, %rd13;
	ld.global.u16 	%rs6, [%rd15];
	// begin inline asm
	{  cvt.f32.f16 %f22, %rs6;}

	// end inline asm
	fma.rn.f32 	%f35, %f21, %f22, %f34;
	ld.global.u16 	%rs7, [%rd52+-2];
	// begin inline asm
	{  cvt.f32.f16 %f23, %rs7;}

	// end inline asm
	add.s64 	%rd16, %rd15, %rd13;
	ld.global.u16 	%rs8, [%rd16];
	// begin inline asm
	{  cvt.f32.f16 %f24, %rs8;}

	// end inline asm
	fma.rn.f32 	%f36, %f23, %f24, %f35;
	ld.global.u16 	%rs9, [%rd52];
	// begin inline asm
	{  cvt.f32.f16 %f25, %rs9;}

	// end inline asm
	add.s64 	%rd17, %rd16, %rd13;
	ld.global.u16 	%rs10, [%rd17];
	// begin inline asm
	{  cvt.f32.f16 %f26, %rs10;}

	// end inline asm
	fma.rn.f32 	%f37, %f25, %f26, %f36;
	ld.global.u16 	%rs11, [%rd52+2];
	// begin inline asm
	{  cvt.f32.f16 %f27, %rs11;}

	// end inline asm
	add.s64 	%rd18, %rd17, %rd13;
	ld.global.u16 	%rs12, [%rd18];
	// begin inline asm
	{  cvt.f32.f16 %f28, %rs12;}

	// end inline asm
	fma.rn.f32 	%f38, %f27, %f28, %f37;
	ld.global.u16 	%rs13, [%rd52+4];
	// begin inline asm
	{  cvt.f32.f16 %f29, %rs13;}

	// end inline asm
	add.s64 	%rd19, %rd18, %rd13;
	ld.global.u16 	%rs14, [%rd19];
	// begin inline asm
	{  cvt.f32.f16 %f30, %rs14;}

	// end inline asm
	fma.rn.f32 	%f39, %f29, %f30, %f38;
	ld.global.u16 	%rs15, [%rd52+6];
	// begin inline asm
	{  cvt.f32.f16 %f31, %rs15;}

	// end inline asm
	add.s64 	%rd20, %rd19, %rd13;
	ld.global.u16 	%rs16, [%rd20];
	// begin inline asm
	{  cvt.f32.f16 %f32, %rs16;}

	// end inline asm
	fma.rn.f32 	%f67, %f31, %f32, %f39;
	add.s32 	%r37, %r37, 8;
	add.s32 	%r36, %r36, %r7;
	add.s64 	%rd52, %rd52, 16;
	setp.ne.s32 	%p6, %r37, 0;
	@%p6 bra 	$L__BB3_4;
$L__BB3_5:
	setp.eq.s32 	%p7, %r4, 0;
	@%p7 bra 	$L__BB3_13;
	and.b32  	%r13, %r19, 3;
	setp.lt.u32 	%p8, %r4, 4;
	@%p8 bra 	$L__BB3_8;
	add.s32 	%r28, %r39, %r3;
	mul.wide.u32 	%rd21, %r28, 2;
	add.s64 	%rd22, %rd2, %rd21;
	ld.global.u16 	%rs17, [%rd22];
	// begin inline asm
	{  cvt.f32.f16 %f41, %rs17;}

	// end inline asm
	mad.lo.s32 	%r29, %r39, %r18, %r2;
	mul.wide.s32 	%rd23, %r29, 2;
	add.s64 	%rd24, %rd1, %rd23;
	ld.global.u16 	%rs18, [%rd24];
	// begin inline asm
	{  cvt.f32.f16 %f42, %rs18;}

	// end inline asm
	fma.rn.f32 	%f49, %f41, %f42, %f67;
	cvt.u64.u32 	%rd25, %r3;
	cvt.u64.u32 	%rd26, %r39;
	add.s64 	%rd27, %rd26, %rd25;
	shl.b64 	%rd28, %rd27, 1;
	add.s64 	%rd29, %rd2, %rd28;
	ld.global.u16 	%rs19, [%rd29+2];
	// begin inline asm
	{  cvt.f32.f16 %f43, %rs19;}

	// end inline asm
	mul.wide.s32 	%rd30, %r18, 2;
	add.s64 	%rd31, %rd24, %rd30;
	ld.global.u16 	%rs20, [%rd31];
	// begin inline asm
	{  cvt.f32.f16 %f44, %rs20;}

	// end inline asm
	fma.rn.f32 	%f50, %f43, %f44, %f49;
	ld.global.u16 	%rs21, [%rd29+4];
	// begin inline asm
	{  cvt.f32.f16 %f45, %rs21;}

	// end inline asm
	add.s64 	%rd32, %rd31, %rd30;
	ld.global.u16 	%rs22, [%rd32];
	// begin inline asm
	{  cvt.f32.f16 %f46, %rs22;}

	// end inline asm
	fma.rn.f32 	%f51, %f45, %f46, %f50;
	ld.global.u16 	%rs23, [%rd29+6];
	// begin inline asm
	{  cvt.f32.f16 %f47, %rs23;}

	// end inline asm
	add.s64 	%rd33, %rd32, %rd30;
	ld.global.u16 	%rs24, [%rd33];
	// begin inline asm
	{  cvt.f32.f16 %f48, %rs24;}

	// end inline asm
	fma.rn.f32 	%f67, %f47, %f48, %f51;
	add.s32 	%r39, %r39, 4;
$L__BB3_8:
	setp.eq.s32 	%p9, %r13, 0;
	@%p9 bra 	$L__BB3_13;
	setp.eq.s32 	%p10, %r13, 1;
	@%p10 bra 	$L__BB3_11;
	add.s32 	%r30, %r39, %r3;
	mul.wide.u32 	%rd34, %r30, 2;
	add.s64 	%rd35, %rd2, %rd34;
	ld.global.u16 	%rs25, [%rd35];
	// begin inline asm
	{  cvt.f32.f16 %f53, %rs25;}

	// end inline asm
	mad.lo.s32 	%r31, %r39, %r18, %r2;
	mul.wide.s32 	%rd36, %r31, 2;
	add.s64 	%rd37, %rd1, %rd36;
	ld.global.u16 	%rs26, [%rd37];
	// begin inline asm
	{  cvt.f32.f16 %f54, %rs26;}

	// end inline asm
	fma.rn.f32 	%f57, %f53, %f54, %f67;
	cvt.u64.u32 	%rd38, %r3;
	cvt.u64.u32 	%rd39, %r39;
	add.s64 	%rd40, %rd39, %rd38;
	shl.b64 	%rd41, %rd40, 1;
	add.s64 	%rd42, %rd2, %rd41;
	ld.global.u16 	%rs27, [%rd42+2];
	// begin inline asm
	{  cvt.f32.f16 %f55, %rs27;}

	// end inline asm
	mul.wide.s32 	%rd43, %r18, 2;
	add.s64 	%rd44, %rd37, %rd43;
	ld.global.u16 	%rs28, [%rd44];
	// begin inline asm
	{  cvt.f32.f16 %f56, %rs28;}

	// end inline asm
	fma.rn.f32 	%f67, %f55, %f56, %f57;
	add.s32 	%r39, %r39, 2;
$L__BB3_11:
	and.b32  	%r32, %r19, 1;
	setp.eq.b32 	%p11, %r32, 1;
	not.pred 	%p12, %p11;
	@%p12 bra 	$L__BB3_13;
	add.s32 	%r33, %r39, %r3;
	mul.wide.u32 	%rd45, %r33, 2;
	add.s64 	%rd46, %rd2, %rd45;
	ld.global.u16 	%rs29, [%rd46];
	// begin inline asm
	{  cvt.f32.f16 %f58, %rs29;}

	// end inline asm
	mad.lo.s32 	%r34, %r39, %r18, %r2;
	mul.wide.s32 	%rd47, %r34, 2;
	add.s64 	%rd48, %rd1, %rd47;
	ld.global.u16 	%rs30, [%rd48];
	// begin inline asm
	{  cvt.f32.f16 %f59, %rs30;}

	// end inline asm
	fma.rn.f32 	%f67, %f58, %f59, %f67;
$L__BB3_13:
	mad.lo.s32 	%r35, %r18, %r1, %r2;
	cvta.to.global.u64 	%rd49, %rd6;
	mul.wide.s32 	%rd50, %r35, 4;
	add.s64 	%rd51, %rd49, %rd50;
	st.global.f32 	[%rd51], %f67;
$L__BB3_14:
	ret;

}
	// .globl	_Z18cudaCoreGemmSharedPK6__halfS1_Pfiii
.visible .entry _Z18cudaCoreGemmSharedPK6__halfS1_Pfiii(
	.param .u64 .ptr .align 1 _Z18cudaCoreGemmSharedPK6__halfS1_Pfiii_param_0,
	.param .u64 .ptr .align 1 _Z18cudaCoreGemmSharedPK6__halfS1_Pfiii_param_1,
	.param .u64 .ptr .align 1 _Z18cudaCoreGemmSharedPK6__halfS1_Pfiii_param_2,
	.param .u32 _Z18cudaCoreGemmSharedPK6__halfS1_Pfiii_param_3,
	.param .u32 _Z18cudaCoreGemmSharedPK6__halfS1_Pfiii_param_4,
	.param .u32 _Z18cudaCoreGemmSharedPK6__halfS1_Pfiii_param_5
)
{
	.reg .pred 	%p<12>;
	.reg .b16 	%rs<3>;
	.reg .b32 	%r<43>;
	.reg .b32 	%f<65>;
	.reg .b64 	%rd<13>;
	// demoted variable
	.shared .align 4 .b8 _ZZ18cudaCoreGemmSharedPK6__halfS1_PfiiiE2sA[1024];
	// demoted variable
	.shared .align 4 .b8 _ZZ18cudaCoreGemmSharedPK6__halfS1_PfiiiE2sB[1024];
	ld.param.u64 	%rd4, [_Z18cudaCoreGemmSharedPK6__halfS1_Pfiii_param_0];
	ld.param.u64 	%rd5, [_Z18cudaCoreGemmSharedPK6__halfS1_Pfiii_param_1];
	ld.param.u64 	%rd6, [_Z18cudaCoreGemmSharedPK6__halfS1_Pfiii_param_2];
	ld.param.u32 	%r24, [_Z18cudaCoreGemmSharedPK6__halfS1_Pfiii_param_3];
	ld.param.u32 	%r25, [_Z18cudaCoreGemmSharedPK6__halfS1_Pfiii_param_4];
	ld.param.u32 	%r26, [_Z18cudaCoreGemmSharedPK6__halfS1_Pfiii_param_5];
	mov.u32 	%r27, %ctaid.y;
	shl.b32 	%r28, %r27, 4;
	mov.u32 	%r40, %tid.y;
	add.s32 	%r2, %r28, %r40;
	mov.u32 	%r29, %ctaid.x;
	shl.b32 	%r3, %r29, 4;
	mov.u32 	%r38, %tid.x;
	add.s32 	%r5, %r3, %r38;
	setp.lt.s32 	%p1, %r26, 1;
	mov.f32 	%f64, 0f00000000;
	@%p1 bra 	$L__BB4_7;
	add.s32 	%r30, %r26, 15;
	shr.u32 	%r31, %r30, 4;
	shl.b32 	%r32, %r40, 6;
	mov.u32 	%r33, _ZZ18cudaCoreGemmSharedPK6__halfS1_PfiiiE2sA;
	add.s32 	%r6, %r33, %r32;
	shl.b32 	%r34, %r38, 2;
	add.s32 	%r7, %r6, %r34;
	mov.u32 	%r35, _ZZ18cudaCoreGemmSharedPK6__halfS1_PfiiiE2sB;
	add.s32 	%r9, %r35, %r34;
	add.s32 	%r8, %r9, %r32;
	neg.s32 	%r42, %r31;
	mad.lo.s32 	%r36, %r40, %r25, %r38;
	add.s32 	%r41, %r36, %r3;
	shl.b32 	%r12, %r25, 4;
	mad.lo.s32 	%r39, %r26, %r2, %r38;
	cvta.to.global.u64 	%rd1, %rd4;
	cvta.to.global.u64 	%rd2, %rd5;
	mov.f32 	%f64, 0f00000000;
$L__BB4_2:
	setp.ge.s32 	%p2, %r2, %r24;
	mul.wide.s32 	%rd7, %r39, 2;
	add.s64 	%rd3, %rd1, %rd7;
	setp.ge.s32 	%p3, %r38, %r26;
	mov.f32 	%f62, 0f00000000;
	or.pred  	%p4, %p2, %p3;
	@%p4 bra 	$L__BB4_4;
	ld.global.u16 	%rs1, [%rd3];
	// begin inline asm
	{  cvt.f32.f16 %f62, %rs1;}

	// end inline asm
$L__BB4_4:
	setp.ge.s32 	%p5, %r5, %r25;
	st.shared.f32 	[%r7], %f62;
	setp.ge.s32 	%p6, %r40, %r26;
	mov.f32 	%f63, 0f00000000;
	or.pred  	%p7, %p5, %p6;
	@%p7 bra 	$L__BB4_6;
	mul.wide.s32 	%rd8, %r41, 2;
	add.s64 	%rd9, %rd2, %rd8;
	ld.global.u16 	%rs2, [%rd9];
	// begin inline asm
	{  cvt.f32.f16 %f63, %rs2;}

	// end inline asm
$L__BB4_6:
	st.shared.f32 	[%r8], %f63;
	bar.sync 	0;
	ld.shared.f32 	%f14, [%r6];
	ld.shared.f32 	%f15, [%r9];
	fma.rn.f32 	%f16, %f14, %f15, %f64;
	ld.shared.f32 	%f17, [%r6+4];
	ld.shared.f32 	%f18, [%r9+64];
	fma.rn.f32 	%f19, %f17, %f18, %f16;
	ld.shared.f32 	%f20, [%r6+8];
	ld.shared.f32 	%f21, [%r9+128];
	fma.rn.f32 	%f22, %f20, %f21, %f19;
	ld.shared.f32 	%f23, [%r6+12];
	ld.shared.f32 	%f24, [%r9+192];
	fma.rn.f32 	%f25, %f23, %f24, %f22;
	ld.shared.f32 	%f26, [%r6+16];
	ld.shared.f32 	%f27, [%r9+256];
	fma.rn.f32 	%f28, %f26, %f27, %f25;
	ld.shared.f32 	%f29, [%r6+20];
	ld.shared.f32 	%f30, [%r9+320];
	fma.rn.f32 	%f31, %f29, %f30, %f28;
	ld.shared.f32 	%f32, [%r6+24];
	ld.shared.f32 	%f33, [%r9+384];
	fma.rn.f32 	%f34, %f32, %f33, %f31;
	ld.shared.f32 	%f35, [%r6+28];
	ld.shared.f32 	%f36, [%r9+448];
	fma.rn.f32 	%f37, %f35, %f36, %f34;
	ld.shared.f32 	%f38, [%r6+32];
	ld.shared.f32 	%f39, [%r9+512];
	fma.rn.f32 	%f40, %f38, %f39, %f37;
	ld.shared.f32 	%f41, [%r6+36];
	ld.shared.f32 	%f42, [%r9+576];
	fma.rn.f32 	%f43, %f41, %f42, %f40;
	ld.shared.f32 	%f44, [%r6+40];
	ld.shared.f32 	%f45, [%r9+640];
	fma.rn.f32 	%f46, %f44, %f45, %f43;
	ld.shared.f32 	%f47, [%r6+44];
	ld.shared.f32 	%f48, [%r9+704];
	fma.rn.f32 	%f49, %f47, %f48, %f46;
	ld.shared.f32 	%f50, [%r6+48];
	ld.shared.f32 	%f51, [%r9+768];
	fma.rn.f32 	%f52, %f50, %f51, %f49;
	ld.shared.f32 	%f53, [%r6+52];
	ld.shared.f32 	%f54, [%r9+832];
	fma.rn.f32 	%f55, %f53, %f54, %f52;
	ld.shared.f32 	%f56, [%r6+56];
	ld.shared.f32 	%f57, [%r9+896];
	fma.rn.f32 	%f58, %f56, %f57, %f55;
	ld.shared.f32 	%f59, [%r6+60];
	ld.shared.f32 	%f60, [%r9+960];
	fma.rn.f32 	%f64, %f59, %f60, %f58;
	bar.sync 	0;
	add.s32 	%r42, %r42, 1;
	setp.ne.s32 	%p8, %r42, 0;
	add.s32 	%r41, %r41, %r12;
	add.s32 	%r40, %r40, 16;
	add.s32 	%r39, %r39, 16;
	add.s32 	%r38, %r38, 16;
	@%p8 bra 	$L__BB4_2;
$L__BB4_7:
	setp.ge.s32 	%p9, %r2, %r24;
	setp.ge.s32 	%p10, %r5, %r25;
	or.pred  	%p11, %p9, %p10;
	@%p11 bra 	$L__BB4_9;
	mad.lo.s32 	%r37, %r25, %r2, %r5;
	cvta.to.global.u64 	%rd10, %rd6;
	mul.wide.s32 	%rd11, %r37, 4;
	add.s64 	%rd12, %rd10, %rd11;
	st.global.f32 	[%rd12], %f64;
$L__BB4_9:
	ret;

}


// ===== COMPILED SASS (sm_100) =====

	.target	sm_100

	.elftype	@"ET_EXEC"


//--------------------- .note.nv.tkinfo           --------------------------
	.section	.note.nv.tkinfo,"",@"SHT_NOTE"
	.sectionflags	@"SHF_NOTE_NV_TKINFO"
	.tkinfo
        /*0018*/ 	.word	0x00000002
        /*0030*/ 	.string	""
        /*0030*/ 	.string	"ptxas"
        /*0030*/ 	.string	"Cuda compilation tools, release 13.0, V13.0.88"
        /*0030*/ 	.string	"Build cuda_13.0.r13.0/compiler.36424714_0"
        /*0030*/ 	.string	"-arch sm_100 -m 64 "



//--------------------- .note.nv.cuinfo           --------------------------
	.section	.note.nv.cuinfo,"",@"SHT_NOTE"
	.sectionflags	@"SHF_NOTE_NV_CUINFO"
        /*0018*/ 	.short	0x0002
        /*001a*/ 	.short	0x0064
        /*001c*/ 	.short	0x0082
	.zero		2


//--------------------- .nv.info                  --------------------------
	.section	.nv.info,"",@"SHT_CUDA_INFO"
	.align	4


	//----- nvinfo : EIATTR_REGCOUNT
	.align		4
        /*0000*/ 	.byte	0x04, 0x2f
        /*0002*/ 	.short	(.L_1 - .L_0)
	.align		4
.L_0:
        /*0004*/ 	.word	index@(_Z14wmmaSimpleGemmP6__halfS0_PfS1_iii)
        /*0008*/ 	.word	0x00000020


	//----- nvinfo : EIATTR_FRAME_SIZE
	.align		4
.L_1:
        /*000c*/ 	.byte	0x04, 0x11
        /*000e*/ 	.short	(.L_3 - .L_2)
	.align		4
.L_2:
        /*0010*/ 	.word	index@(_Z14wmmaSimpleGemmP6__halfS0_PfS1_iii)
        /*0014*/ 	.word	0x00000000


	//----- nvinfo : EIATTR_REGCOUNT
	.align		4
.L_3:
        /*0018*/ 	.byte	0x04, 0x2f
        /*001a*/ 	.short	(.L_5 - .L_4)
	.align		4
.L_4:
        /*001c*/ 	.word	index@(_Z17wmmaOptimizedGemmPK6__halfS1_Pfiii)
        /*0020*/ 	.word	0x00000020


	//----- nvinfo : EIATTR_FRAME_SIZE
	.align		4
.L_5:
        /*0024*/ 	.byte	0x04, 0x11
        /*0026*/ 	.short	(.L_7 - .L_6)
	.align		4
.L_6:
        /*0028*/ 	.word	index@($__internal_0_$__cuda_sm20_div_u16)
        /*002c*/ 	.word	0x00000000


	//----- nvinfo : EIATTR_FRAME_SIZE
	.align		4
.L_7:
        /*0030*/ 	.byte	0x04, 0x11
        /*0032*/ 	.short	(.L_9 - .L_8)
	.align		4
.L_8:
        /*0034*/ 	.word	index@(_Z17wmmaOptimizedGemmPK6__halfS1_Pfiii)
        /*0038*/ 	.word	0x00000000


	//----- nvinfo : EIATTR_REGCOUNT
	.align		4
.L_9:
        /*003c*/ 	.byte	0x04, 0x2f
        /*003e*/ 	.short	(.L_11 - .L_10)
	.align		4
.L_10:
        /*0040*/ 	.word	index@(_Z18wmmaMixedPrecisionPK6__halfS1_PS_iii)
        /*0044*/ 	.word	0x00000020


	//----- nvinfo : EIATTR_FRAME_SIZE
	.align		4
.L_11:
        /*0048*/ 	.byte	0x04, 0x11
        /*004a*/ 	.short	(.L_13 - .L_12)
	.align		4
.L_12:
        /*004c*/ 	.word	index@(_Z18wmmaMixedPrecisionPK6__halfS1_PS_iii)
        /*0050*/ 	.word	0x00000000


	//----- nvinfo : EIATTR_REGCOUNT
	.align		4
.L_13:
        /*0054*/ 	.byte	0x04, 0x2f
        /*0056*/ 	.short	(.L_15 - .L_14)
	.align		4
.L_14:
        /*0058*/ 	.word	index@(_Z12cudaCoreGemmPK6__halfS1_Pfiii)
        /*005c*/ 	.word	0x0000001f


	//----- nvinfo : EIATTR_FRAME_SIZE
	.align		4
.L_15:
        /*0060*/ 	.byte	0x04, 0x11
        /*0062*/ 	.short	(.L_17 - .L_16)
	.align		4
.L_16:
        /*0064*/ 	.word	index@(_Z12cudaCoreGemmPK6__halfS1_Pfiii)
        /*0068*/ 	.word	0x00000000


	//----- nvinfo : EIATTR_REGCOUNT
	.align		4
.L_17:
        /*006c*/ 	.byte	0x04, 0x2f
        /*006e*/ 	.short	(.L_19 - .L_18)
	.align		4
.L_18:
        /*0070*/ 	.word	index@(_Z18cudaCoreGemmSharedPK6__halfS1_Pfiii)
        /*0074*/ 	.word	0x00000020


	//----- nvinfo : EIATTR_FRAME_SIZE
	.align		4
.L_19:
        /*0078*/ 	.byte	0x04, 0x11
        /*007a*/ 	.short	(.L_21 - .L_20)
	.align		4
.L_20:
        /*007c*/ 	.word	index@(_Z18cudaCoreGemmSharedPK6__halfS1_Pfiii)
        /*0080*/ 	.word	0x00000000


	//----- nvinfo : EIATTR_MIN_STACK_SIZE
	.align		4
.L_21:
        /*0084*/ 	.byte	0x04, 0x12
        /*0086*/ 	.short	(.L_23 - .L_22)
	.align		4
.L_22:
        /*0088*/ 	.word	index@(_Z18cudaCoreGemmSharedPK6__halfS1_Pfiii)
        /*008c*/ 	.word	0x00000000


	//----- nvinfo : EIATTR_MIN_STACK_SIZE
	.align		4
.L_23:
        /*0090*/ 	.byte	0x04, 0x12
        /*0092*/ 	.short	(.L_25 - .L_24)
	.align		4
.L_24:
        /*0094*/ 	.word	index@(_Z12cudaCoreGemmPK6__halfS1_Pfiii)
        /*0098*/ 	.word	0x00000000


	//----- nvinfo : EIATTR_MIN_STACK_SIZE
	.align		4
.L_25:
        /*009c*/ 	.byte	0x04, 0x12
        /*009e*/ 	.short	(.L_27 - .L_26)
	.align		4
.L_26:
        /*00a0*/ 	.word	index@(_Z18wmmaMixedPrecisionPK6__halfS1_PS_iii)
        /*00a4*/ 	.word	0x00000000


	//----- nvinfo : EIATTR_MIN_STACK_SIZE
	.align		4
.L_27:
        /*00a8*/ 	.byte	0x04, 0x12
        /*00aa*/ 	.short	(.L_29 - .L_28)
	.align		4
.L_28:
        /*00ac*/ 	.word	index@(_Z17wmmaOptimizedGemmPK6__halfS1_Pfiii)
        /*00b0*/ 	.word	0x00000000


	//----- nvinfo : EIATTR_MIN_STACK_SIZE
	.align		4
.L_29:
        /*00b4*/ 	.byte	0x04, 0x12
        /*00b6*/ 	.short	(.L_31 - .L_30)
	.align		4
.L_30:
        /*00b8*/ 	.word	index@(_Z14wmmaSimpleGemmP6__halfS0_PfS1_iii)
        /*00bc*/ 	.word	0x00000000
.L_31:


//--------------------- .nv.compat                --------------------------
	.section	.nv.compat,"",@"SHT_CUDA_COMPAT_INFO"
	.align	4
        /*0000*/ 	.byte	0x02, 0x09, 0x00, 0x00, 0x02, 0x02, 0x01, 0x00, 0x02, 0x05, 0x05, 0x00, 0x03, 0x07, 0x01, 0x01
        /*0010*/ 	.byte	0x02, 0x03, 0x00, 0x00, 0x02, 0x06, 0x01, 0x00, 0x04, 0x0b, 0x08, 0x00, 0x01, 0x00, 0x00, 0x00
        /*0020*/ 	.byte	0x00, 0x00, 0x00, 0x00


//--------------------- .nv.info._Z18cudaCoreGemmSharedPK6__halfS1_Pfiii --------------------------
	.section	.nv.info._Z18cudaCoreGemmSharedPK6__halfS1_Pfiii,"",@"SHT_CUDA_INFO"
	.sectionflags	@""
	.align	4


	//----- nvinfo : EIATTR_CUDA_API_VERSION
	.align		4
        /*0000*/ 	.byte	0x04, 0x37
        /*0002*/ 	.short	(.L_33 - .L_32)
.L_32:
        /*0004*/ 	.word	0x00000082


	//----- nvinfo : EIATTR_KPARAM_INFO
	.align		4
.L_33:
        /*0008*/ 	.byte	0x04, 0x17
        /*000a*/ 	.short	(.L_35 - .L_34)
.L_34:
        /*000c*/ 	.word	0x00000000
        /*0010*/ 	.short	0x0005
        /*0012*/ 	.short	0x0020
        /*0014*/ 	.byte	0x00, 0xf0, 0x11, 0x00


	//----- nvinfo : EIATTR_KPARAM_INFO
	.align		4
.L_35:
        /*0018*/ 	.byte	0x04, 0x17
        /*001a*/ 	.short	(.L_37 - .L_36)
.L_36:
        /*001c*/ 	.word	0x00000000
        /*0020*/ 	.short	0x0004
        /*0022*/ 	.short	0x001c
        /*0024*/ 	.byte	0x00, 0xf0, 0x11, 0x00


	//----- nvinfo : EIATTR_KPARAM_INFO
	.align		4
.L_37:
        /*0028*/ 	.byte	0x04, 0x17
        /*002a*/ 	.short	(.L_39 - .L_38)
.L_38:
        /*002c*/ 	.word	0x00000000
        /*0030*/ 	.short	0x0003
        /*0032*/ 	.short	0x0018
        /*0034*/ 	.byte	0x00, 0xf0, 0x11, 0x00


	//----- nvinfo : EIATTR_KPARAM_INFO
	.align		4
.L_39:
        /*0038*/ 	.byte	0x04, 0x17
        /*003a*/ 	.short	(.L_41 - .L_40)
.L_40:
        /*003c*/ 	.word	0x00000000
        /*0040*/ 	.short	0x0002
        /*0042*/ 	.short	0x0010
        /*0044*/ 	.byte	0x00, 0xf5, 0x21, 0x00


	//----- nvinfo : EIATTR_KPARAM_INFO
	.align		4
.L_41:
        /*0048*/ 	.byte	0x04, 0x17
        /*004a*/ 	.short	(.L_43 - .L_42)
.L_42:
        /*004c*/ 	.word	0x00000000
        /*0050*/ 	.short	0x0001
        /*0052*/ 	.short	0x0008
        /*0054*/ 	.byte	0x00, 0xf5, 0x21, 0x00


	//----- nvinfo : EIATTR_KPARAM_INFO
	.align		4
.L_43:
        /*0058*/ 	.byte	0x04, 0x17
        /*005a*/ 	.short	(.L_45 - .L_44)
.L_44:
        /*005c*/ 	.word	0x00000000
        /*0060*/ 	.short	0x0000
        /*0062*/ 	.short	0x0000
        /*0064*/ 	.byte	0x00, 0xf5, 0x21, 0x00


	//----- nvinfo : EIATTR_SPARSE_MMA_MASK
	.align		4
.L_45:
        /*0068*/ 	.byte	0x03, 0x50
        /*006a*/ 	.short	0x0000


	//----- nvinfo : EIATTR_MAXREG_COUNT
	.align		4
        /*006c*/ 	.byte	0x03, 0x1b
        /*006e*/ 	.short	0x00ff


	//----- nvinfo : EIATTR_NUM_BARRIERS
	.align		4
        /*0070*/ 	.byte	0x02, 0x4c
        /*0072*/ 	.byte	0x01
	.zero		1


	//----- nvinfo : EIATTR_MERCURY_ISA_VERSION
	.align		4
        /*0074*/ 	.byte	0x03, 0x5f
        /*0076*/ 	.short	0x0101


	//----- nvinfo : EIATTR_VRC_CTA_INIT_COUNT
	.align		4
        /*0078*/ 	.byte	0x02, 0x4a
	.zero		1
	.zero		1


	//----- nvinfo : EIATTR_EXIT_INSTR_OFFSETS
	.align		4
        /*007c*/ 	.byte	0x04, 0x1c
        /*007e*/ 	.short	(.L_47 - .L_46)


	//   ....[0]....
.L_46:
        /*0080*/ 	.word	0x00000600


	//   ....[1]....
        /*0084*/ 	.word	0x00000650


	//----- nvinfo : EIATTR_CBANK_PARAM_SIZE
	.align		4
.L_47:
        /*0088*/ 	.byte	0x03, 0x19
        /*008a*/ 	.short	0x0024


	//----- nvinfo : EIATTR_PARAM_CBANK
	.align		4
        /*008c*/ 	.byte	0x04, 0x0a
        /*008e*/ 	.short	(.L_49 - .L_48)
	.align		4
.L_48:
        /*0090*/ 	.word	index@(.nv.constant0._Z18cudaCoreGemmSharedPK6__halfS1_Pfiii)
        /*0094*/ 	.short	0x0380
        /*0096*/ 	.short	0x0024


	//----- nvinfo : EIATTR_SW_WAR
	.align		4
.L_49:
        /*0098*/ 	.byte	0x04, 0x36
        /*009a*/ 	.short	(.L_51 - .L_50)
.L_50:
        /*009c*/ 	.word	0x00000008
.L_51:


//--------------------- .nv.info._Z12cudaCoreGemmPK6__halfS1_Pfiii --------------------------
	.section	.nv.info._Z12cudaCoreGemmPK6__halfS1_Pfiii,"",@"SHT_CUDA_INFO"
	.sectionflags	@""
	.align	4


	//----- nvinfo : EIATTR_CUDA_API_VERSION
	.align		4
        /*0000*/ 	.byte	0x04, 0x37
        /*0002*/ 	.short	(.L_53 - .L_52)
.L_52:
        /*0004*/ 	.word	0x00000082


	//----- nvinfo : EIATTR_KPARAM_INFO
	.align		4
.L_53:
        /*0008*/ 	.byte	0x04, 0x17
        /*000a*/ 	.short	(.L_55 - .L_54)
.L_54:
        /*000c*/ 	.word	0x00000000
        /*0010*/ 	.short	0x0005
        /*0012*/ 	.short	0x0020
        /*0014*/ 	.byte	0x00, 0xf0, 0x11, 0x00


	//----- nvinfo : EIATTR_KPARAM_INFO
	.align		4
.L_55:
        /*0018*/ 	.byte	0x04, 0x17
        /*001a*/ 	.short	(.L_57 - .L_56)
.L_56:
        /*001c*/ 	.word	0x00000000
        /*0020*/ 	.short	0x0004
        /*0022*/ 	.short	0x001c
        /*0024*/ 	.byte	0x00, 0xf0, 0x11, 0x00


	//----- nvinfo : EIATTR_KPARAM_INFO
	.align		4
.L_57:
        /*0028*/ 	.byte	0x04, 0x17
        /*002a*/ 	.short	(.L_59 - .L_58)
.L_58:
        /*002c*/ 	.word	0x00000000
        /*0030*/ 	.short	0x0003
        /*0032*/ 	.short	0x0018
        /*0034*/ 	.byte	0x00, 0xf0, 0x11, 0x00


	//----- nvinfo : EIATTR_KPARAM_INFO
	.align		4
.L_59:
        /*0038*/ 	.byte	0x04, 0x17
        /*003a*/ 	.short	(.L_61 - .L_60)
.L_60:
        /*003c*/ 	.word	0x00000000
        /*0040*/ 	.short	0x0002
        /*0042*/ 	.short	0x0010
        /*0044*/ 	.byte	0x00, 0xf5, 0x21, 0x00


	//----- nvinfo : EIATTR_KPARAM_INFO
	.align		4
.L_61:
        /*0048*/ 	.byte	0x04, 0x17
        /*004a*/ 	.short	(.L_63 - .L_62)
.L_62:
        /*004c*/ 	.word	0x00000000
        /*0050*/ 	.short	0x0001
        /*0052*/ 	.short	0x0008
        /*0054*/ 	.byte	0x00, 0xf5, 0x21, 0x00


	//----- nvinfo : EIATTR_KPARAM_INFO
	.align		4
.L_63:
        /*0058*/ 	.byte	0x04, 0x17
        /*005a*/ 	.short	(.L_65 - .L_64)
.L_64:
        /*005c*/ 	.word	0x00000000
        /*0060*/ 	.short	0x0000
        /*0062*/ 	.short	0x0000
        /*0064*/ 	.byte	0x00, 0xf5, 0x21, 0x00


	//----- nvinfo : EIATTR_SPARSE_MMA_MASK
	.align		4
.L_65:
        /*0068*/ 	.byte	0x03, 0x50
        /*006a*/ 	.short	0x0000


	//----- nvinfo : EIATTR_MAXREG_COUNT
	.align		4
        /*006c*/ 	.byte	0x03, 0x1b
        /*006e*/ 	.short	0x00ff


	//----- nvinfo : EIATTR_MERCURY_ISA_VERSION
	.align		4
        /*0070*/ 	.byte	0x03, 0x5f
        /*0072*/ 	.short	0x0101


	//----- nvinfo : EIATTR_VRC_CTA_INIT_COUNT
	.align		4
        /*0074*/ 	.byte	0x02, 0x4a
	.zero		1
	.zero		1


	//----- nvinfo : EIATTR_EXIT_INSTR_OFFSETS
	.align		4
        /*0078*/ 	.byte	0x04, 0x1c
        /*007a*/ 	.short	(.L_67 - .L_66)


	//   ....[0]....
.L_66:
        /*007c*/ 	.word	0x000000c0


	//   ....[1]....
        /*0080*/ 	.word	0x00000ac0


	//----- nvinfo : EIATTR_CBANK_PARAM_SIZE
	.align		4
.L_67:
        /*0084*/ 	.byte	0x03, 0x19
        /*0086*/ 	.short	0x0024


	//----- nvinfo : EIATTR_PARAM_CBANK
	.align		4
        /*0088*/ 	.byte	0x04, 0x0a
        /*008a*/ 	.short	(.L_69 - .L_68)
	.align		4
.L_68:
        /*008c*/ 	.word	index@(.nv.constant0._Z12cudaCoreGemmPK6__halfS1_Pfiii)
        /*0090*/ 	.short	0x0380
        /*0092*/ 	.short	0x0024


	//----- nvinfo : EIATTR_SW_WAR
	.align		4
.L_69:
        /*0094*/ 	.byte	0x04, 0x36
        /*0096*/ 	.short	(.L_71 - .L_70)
.L_70:
        /*0098*/ 	.word	0x00000008
.L_71:


//--------------------- .nv.info._Z18wmmaMixedPrecisionPK6__halfS1_PS_iii --------------------------
	.section	.nv.info._Z18wmmaMixedPrecisionPK6__halfS1_PS_iii,"",@"SHT_CUDA_INFO"
	.sectionflags	@""
	.align	4


	//----- nvinfo : EIATTR_CUDA_API_VERSION
	.align		4
        /*0000*/ 	.byte	0x04, 0x37
        /*0002*/ 	.short	(.L_73 - .L_72)
.L_72:
        /*0004*/ 	.word	0x00000082


	//----- nvinfo : EIATTR_KPARAM_INFO
	.align		4
.L_73:
        /*0008*/ 	.byte	0x04, 0x17
        /*000a*/ 	.short	(.L_75 - .L_74)
.L_74:
        /*000c*/ 	.word	0x00000000
        /*0010*/ 	.short	0x0005
        /*0012*/ 	.short	0x0020
        /*0014*/ 	.byte	0x00, 0xf0, 0x11, 0x00


	//----- nvinfo : EIATTR_KPARAM_INFO
	.align		4
.L_75:
        /*0018*/ 	.byte	0x04, 0x17
        /*001a*/ 	.short	(.L_77 - .L_76)
.L_76:
        /*001c*/ 	.word	0x00000000
        /*0020*/ 	.short	0x0004
        /*0022*/ 	.short	0x001c
        /*0024*/ 	.byte	0x00, 0xf0, 0x11, 0x00


	//----- nvinfo : EIATTR_KPARAM_INFO
	.align		4
.L_77:
        /*0028*/ 	.byte	0x04, 0x17
        /*002a*/ 	.short	(.L_79 - .L_78)
.L_78:
        /*002c*/ 	.word	0x00000000
        /*0030*/ 	.short	0x0003
        /*0032*/ 	.short	0x0018
        /*0034*/ 	.byte	0x00, 0xf0, 0x11, 0x00


	//----- nvinfo : EIATTR_KPARAM_INFO
	.align		4
.L_79:
        /*0038*/ 	.byte	0x04, 0x17
        /*003a*/ 	.short	(.L_81 - .L_80)
.L_80:
        /*003c*/ 	.word	0x00000000
        /*0040*/ 	.short	0x0002
        /*0042*/ 	.short	0x0010
        /*0044*/ 	.byte	0x00, 0xf5, 0x21, 0x00


	//----- nvinfo : EIATTR_KPARAM_INFO
	.align		4
.L_81:
        /*0048*/ 	.byte	0x04, 0x17
        /*004a*/ 	.short	(.L_83 - .L_82)
.L_82:
        /*004c*/ 	.word	0x00000000
        /*0050*/ 	.short	0x0001
        /*0052*/ 	.short	0x0008
        /*0054*/ 	.byte	0x00, 0xf5, 0x21, 0x00


	//----- nvinfo : EIATTR_KPARAM_INFO
	.align		4
.L_83:
        /*0058*/ 	.byte	0x04, 0x17
        /*005a*/ 	.short	(.L_85 - .L_84)
.L_84:
        /*005c*/ 	.word	0x00000000
        /*0060*/ 	.short	0x0000
        /*0062*/ 	.short	0x0000
        /*0064*/ 	.byte	0x00, 0xf5, 0x21, 0x00


	//----- nvinfo : EIATTR_SPARSE_MMA_MASK
	.align		4
.L_85:
        /*0068*/ 	.byte	0x03, 0x50
        /*006a*/ 	.short	0x0000


	//----- nvinfo : EIATTR_WMMA_USED
	.align		4
        /*006c*/ 	.byte	0x01, 0x2b
	.zero		2


	//----- nvinfo : EIATTR_MAXREG_COUNT
	.align		4
        /*0070*/ 	.byte	0x03, 0x1b
        /*0072*/ 	.short	0x00ff


	//----- nvinfo : EIATTR_MERCURY_ISA_VERSION
	.align		4
        /*0074*/ 	.byte	0x03, 0x5f
        /*0076*/ 	.short	0x0101


	//----- nvinfo : EIATTR_VRC_CTA_INIT_COUNT
	.align		4
        /*0078*/ 	.byte	0x02, 0x4a
	.zero		1
	.zero		1


	//----- nvinfo : EIATTR_EXIT_INSTR_OFFSETS
	.align		4
        /*007c*/ 	.byte	0x04, 0x1c
        /*007e*/ 	.short	(.L_87 - .L_86)


	//   ....[0]....
.L_86:
        /*0080*/ 	.word	0x000000d0


	//   ....[1]....
        /*0084*/ 	.word	0x00001e50


	//----- nvinfo : EIATTR_CBANK_PARAM_SIZE
	.align		4
.L_87:
        /*0088*/ 	.byte	0x03, 0x19
        /*008a*/ 	.short	0x0024


	//----- nvinfo : EIATTR_PARAM_CBANK
	.align		4
        /*008c*/ 	.byte	0x04, 0x0a
        /*008e*/ 	.short	(.L_89 - .L_88)
	.align		4
.L_88:
        /*0090*/ 	.word	index@(.nv.constant0._Z18wmmaMixedPrecisionPK6__halfS1_PS_iii)
        /*0094*/ 	.short	0x0380
        /*0096*/ 	.short	0x0024


	//----- nvinfo : EIATTR_SW_WAR
	.align		4
.L_89:
        /*0098*/ 	.byte	0x04, 0x36
        /*009a*/ 	.short	(.L_91 - .L_90)
.L_90:
        /*009c*/ 	.word	0x00000008
.L_91:


//--------------------- .nv.info._Z17wmmaOptimizedGemmPK6__halfS1_Pfiii --------------------------
	.section	.nv.info._Z17wmmaOptimizedGemmPK6__halfS1_Pfiii,"",@"SHT_CUDA_INFO"
	.sectionflags	@""
	.align	4


	//----- nvinfo : EIATTR_CUDA_API_VERSION
	.align		4
        /*0000*/ 	.byte	0x04, 0x37
        /*0002*/ 	.short	(.L_93 - .L_92)
.L_92:
        /*0004*/ 	.word	0x00000082


	//----- nvinfo : EIATTR_KPARAM_INFO
	.align		4
.L_93:
        /*0008*/ 	.byte	0x04, 0x17
        /*000a*/ 	.short	(.L_95 - .L_94)
.L_94:
        /*000c*/ 	.word	0x00000000
        /*0010*/ 	.short	0x0005
        /*0012*/ 	.short	0x0020
        /*0014*/ 	.byte	0x00, 0xf0, 0x11, 0x00


	//----- nvinfo : EIATTR_KPARAM_INFO
	.align		4
.L_95:
        /*0018*/ 	.byte	0x04, 0x17
        /*001a*/ 	.short	(.L_97 - .L_96)
.L_96:
        /*001c*/ 	.word	0x00000000
        /*0020*/ 	.short	0x0004
        /*0022*/ 	.short	0x001c
        /*0024*/ 	.byte	0x00, 0xf0, 0x11, 0x00


	//----- nvinfo : EIATTR_KPARAM_INFO
	.align		4
.L_97:
        /*0028*/ 	.byte	0x04, 0x17
        /*002a*/ 	.short	(.L_99 - .L_98)
.L_98:
        /*002c*/ 	.word	0x00000000
        /*0030*/ 	.short	0x0003
        /*0032*/ 	.short	0x0018
        /*0034*/ 	.byte	0x00, 0xf0, 0x11, 0x00


	//----- nvinfo : EIATTR_KPARAM_INFO
	.align		4
.L_99:
        /*0038*/ 	.byte	0x04, 0x17
        /*003a*/ 	.short	(.L_101 - .L_100)
.L_100:
        /*003c*/ 	.word	0x00000000
        /*0040*/ 	.short	0x0002
        /*0042*/ 	.short	0x0010
        /*0044*/ 	.byte	0x00, 0xf5, 0x21, 0x00


	//----- nvinfo : EIATTR_KPARAM_INFO
	.align		4
.L_101:
        /*0048*/ 	.byte	0x04, 0x17
        /*004a*/ 	.short	(.L_103 - .L_102)
.L_102:
        /*004c*/ 	.word	0x00000000
        /*0050*/ 	.short	0x0001
        /*0052*/ 	.short	0x0008
        /*0054*/ 	.byte	0x00, 0xf5, 0x21, 0x00


	//----- nvinfo : EIATTR_KPARAM_INFO
	.align		4
.L_103:
        /*0058*/ 	.byte	0x04, 0x17
        /*005a*/ 	.short	(.L_105 - .L_104)
.L_104:
        /*005c*/ 	.word	0x00000000
        /*0060*/ 	.short	0x0000
        /*0062*/ 	.short	0x0000
        /*0064*/ 	.byte	0x00, 0xf5, 0x21, 0x00


	//----- nvinfo : EIATTR_SPARSE_MMA_MASK
	.align		4
.L_105:
        /*0068*/ 	.byte	0x03, 0x50
        /*006a*/ 	.short	0x0000


	//----- nvinfo : EIATTR_WMMA_USED
	.align		4
        /*006c*/ 	.byte	0x01, 0x2b
	.zero		2


	//----- nvinfo : EIATTR_MAXREG_COUNT
	.align		4
        /*0070*/ 	.byte	0x03, 0x1b
        /*0072*/ 	.short	0x00ff


	//----- nvinfo : EIATTR_NUM_BARRIERS
	.align		4
        /*0074*/ 	.byte	0x02, 0x4c
        /*0076*/ 	.byte	0x01
	.zero		1


	//----- nvinfo : EIATTR_MERCURY_ISA_VERSION
	.align		4
        /*0078*/ 	.byte	0x03, 0x5f
        /*007a*/ 	.short	0x0101


	//----- nvinfo : EIATTR_VRC_CTA_INIT_COUNT
	.align		4
        /*007c*/ 	.byte	0x02, 0x4a
	.zero		1
	.zero		1


	//----- nvinfo : EIATTR_EXIT_INSTR_OFFSETS
	.align		4
        /*0080*/ 	.byte	0x04, 0x1c
        /*0082*/ 	.short	(.L_107 - .L_106)


	//   ....[0]....
.L_106:
        /*0084*/ 	.word	0x00001820


	//   ....[1]....
        /*0088*/ 	.word	0x00001960


	//----- nvinfo : EIATTR_CRS_STACK_SIZE
	.align		4
.L_107:
        /*008c*/ 	.byte	0x04, 0x1e
        /*008e*/ 	.short	(.L_109 - .L_108)
.L_108:
        /*0090*/ 	.word	0x00000000


	//----- nvinfo : EIATTR_CBANK_PARAM_SIZE
	.align		4
.L_109:
        /*0094*/ 	.byte	0x03, 0x19
        /*0096*/ 	.short	0x0024


	//----- nvinfo : EIATTR_PARAM_CBANK
	.align		4
        /*0098*/ 	.byte	0x04, 0x0a
        /*009a*/ 	.short	(.L_111 - .L_110)
	.align		4
.L_110:
        /*009c*/ 	.word	index@(.nv.constant0._Z17wmmaOptimizedGemmPK6__halfS1_Pfiii)
        /*00a0*/ 	.short	0x0380
        /*00a2*/ 	.short	0x0024


	//----- nvinfo : EIATTR_SW_WAR
	.align		4
.L_111:
        /*00a4*/ 	.byte	0x04, 0x36
        /*00a6*/ 	.short	(.L_113 - .L_112)
.L_112:
        /*00a8*/ 	.word	0x00000008
.L_113:


//--------------------- .nv.info._Z14wmmaSimpleGemmP6__halfS0_PfS1_iii --------------------------
	.section	.nv.info._Z14wmmaSimpleGemmP6__halfS0_PfS1_iii,"",@"SHT_CUDA_INFO"
	.sectionflags	@""
	.align	4


	//----- nvinfo : EIATTR_CUDA_API_VERSION
	.align		4
        /*0000*/ 	.byte	0x04, 0x37
        /*0002*/ 	.short	(.L_115 - .L_114)
.L_114:
        /*0004*/ 	.word	0x00000082


	//----- nvinfo : EIATTR_KPARAM_INFO
	.align		4
.L_115:
        /*0008*/ 	.byte	0x04, 0x17
        /*000a*/ 	.short	(.L_117 - .L_116)
.L_116:
        /*000c*/ 	.word	0x00000000
        /*0010*/ 	.short	0x0006
        /*0012*/ 	.short	0x0028
        /*0014*/ 	.byte	0x00, 0xf0, 0x11, 0x00


	//----- nvinfo : EIATTR_KPARAM_INFO
	.align		4
.L_117:
        /*0018*/ 	.byte	0x04, 0x17
        /*001a*/ 	.short	(.L_119 - .L_118)
.L_118:
        /*001c*/ 	.word	0x00000000
        /*0020*/ 	.short	0x0005
        /*0022*/ 	.short	0x0024
        /*0024*/ 	.byte	0x00, 0xf0, 0x11, 0x00


	//----- nvinfo : EIATTR_KPARAM_INFO
	.align		4
.L_119:
        /*0028*/ 	.byte	0x04, 0x17
        /*002a*/ 	.short	(.L_121 - .L_120)
.L_120:
        /*002c*/ 	.word	0x00000000
        /*0030*/ 	.short	0x0004
        /*0032*/ 	.short	0x0020
        /*0034*/ 	.byte	0x00, 0xf0, 0x11, 0x00


	//----- nvinfo : EIATTR_KPARAM_INFO
	.align		4
.L_121:
        /*0038*/ 	.byte	0x04, 0x17
        /*003a*/ 	.short	(.L_123 - .L_122)
.L_122:
        /*003c*/ 	.word	0x00000000
        /*0040*/ 	.short	0x0003
        /*0042*/ 	.short	0x0018
        /*0044*/ 	.byte	0x00, 0xf5, 0x21, 0x00


	//----- nvinfo : EIATTR_KPARAM_INFO
	.align		4
.L_123:
        /*0048*/ 	.byte	0x04, 0x17
        /*004a*/ 	.short	(.L_125 - .L_124)
.L_124:
        /*004c*/ 	.word	0x00000000
        /*0050*/ 	.short	0x0002
        /*0052*/ 	.short	0x0010
        /*0054*/ 	.byte	0x00, 0xf5, 0x21, 0x00


	//----- nvinfo : EIATTR_KPARAM_INFO
	.align		4
.L_125:
        /*0058*/ 	.byte	0x04, 0x17
        /*005a*/ 	.short	(.L_127 - .L_126)
.L_126:
        /*005c*/ 	.word	0x00000000
        /*0060*/ 	.short	0x0001
        /*0062*/ 	.short	0x0008
        /*0064*/ 	.byte	0x00, 0xf5, 0x21, 0x00


	//----- nvinfo : EIATTR_KPARAM_INFO
	.align		4
.L_127:
        /*0068*/ 	.byte	0x04, 0x17
        /*006a*/ 	.short	(.L_129 - .L_128)
.L_128:
        /*006c*/ 	.word	0x00000000
        /*0070*/ 	.short	0x0000
        /*0072*/ 	.short	0x0000
        /*0074*/ 	.byte	0x00, 0xf5, 0x21, 0x00


	//----- nvinfo : EIATTR_SPARSE_MMA_MASK
	.align		4
.L_129:
        /*0078*/ 	.byte	0x03, 0x50
        /*007a*/ 	.short	0x0000


	//----- nvinfo : EIATTR_WMMA_USED
	.align		4
        /*007c*/ 	.byte	0x01, 0x2b
	.zero		2


	//----- nvinfo : EIATTR_MAXREG_COUNT
	.align		4
        /*0080*/ 	.byte	0x03, 0x1b
        /*0082*/ 	.short	0x00ff


	//----- nvinfo : EIATTR_MERCURY_ISA_VERSION
	.align		4
        /*0084*/ 	.byte	0x03, 0x5f
        /*0086*/ 	.short	0x0101


	//----- nvinfo : EIATTR_VRC_CTA_INIT_COUNT
	.align		4
        /*0088*/ 	.byte	0x02, 0x4a
	.zero		1
	.zero		1


	//----- nvinfo : EIATTR_EXIT_INSTR_OFFSETS
	.align		4
        /*008c*/ 	.byte	0x04, 0x1c
        /*008e*/ 	.short	(.L_131 - .L_130)


	//   ....[0]....
.L_130:
        /*0090*/ 	.word	0x000000f0


	//   ....[1]....
        /*0094*/ 	.word	0x00001230


	//----- nvinfo : EIATTR_CBANK_PARAM_SIZE
	.align		4
.L_131:
        /*0098*/ 	.byte	0x03, 0x19
        /*009a*/ 	.short	0x002c


	//----- nvinfo : EIATTR_PARAM_CBANK
	.align		4
        /*009c*/ 	.byte	0x04, 0x0a
        /*009e*/ 	.short	(.L_133 - .L_132)
	.align		4
.L_132:
        /*00a0*/ 	.word	index@(.nv.constant0._Z14wmmaSimpleGemmP6__halfS0_PfS1_iii)
        /*00a4*/ 	.short	0x0380
        /*00a6*/ 	.short	0x002c


	//----- nvinfo : EIATTR_SW_WAR
	.align		4
.L_133:
        /*00a8*/ 	.byte	0x04, 0x36
        /*00aa*/ 	.short	(.L_135 - .L_134)
.L_134:
        /*00ac*/ 	.word	0x00000008
.L_135:


//--------------------- .nv.callgraph             --------------------------
	.section	.nv.callgraph,"",@"SHT_CUDA_CALLGRAPH"
	.align	4
	.sectionentsize	8
	.align		4
        /*0000*/ 	.word	0x00000000
	.align		4
        /*0004*/ 	.word	0xffffffff
	.align		4
        /*0008*/ 	.word	0x00000000
	.align		4
        /*000c*/ 	.word	0xfffffffe
	.align		4
        /*0010*/ 	.word	0x00000000
	.align		4
        /*0014*/ 	.word	0xfffffffd
	.align		4
        /*0018*/ 	.word	0x00000000
	.align		4
        /*001c*/ 	.word	0xfffffffc


//--------------------- .text._Z18cudaCoreGemmSharedPK6__halfS1_Pfiii --------------------------
	.section	.text._Z18cudaCoreGemmSharedPK6__halfS1_Pfiii,"ax",@progbits
	.align	128
        .global         _Z18cudaCoreGemmSharedPK6__halfS1_Pfiii
        .type           _Z18cudaCoreGemmSharedPK6__halfS1_Pfiii,@function
        .size           _Z18cudaCoreGemmSharedPK6__halfS1_Pfiii,(.L_x_51 - _Z18cudaCoreGemmSharedPK6__halfS1_Pfiii)
        .other          _Z18cudaCoreGemmSharedPK6__halfS1_Pfiii,@"STO_CUDA_ENTRY STV_DEFAULT"
_Z18cudaCoreGemmSharedPK6__halfS1_Pfiii:
.text._Z18cudaCoreGemmSharedPK6__halfS1_Pfiii:
[----:B------:R-:W-:Y:S01]  /*0000*/  LDC R1, c[0x0][0x37c] ;  /* 0x0000df00ff017b82 */ /* 0x000fe20000000800 */
[----:B------:R-:W0:Y:S01]  /*0010*/  S2R R12, SR_CTAID.Y ;  /* 0x00000000000c7919 */ /* 0x000e220000002600 */
[----:B------:R-:W1:Y:S01]  /*0020*/  LDCU UR10, c[0x0][0x3a0] ;  /* 0x00007400ff0a77ac */ /* 0x000e620008000800 */
[----:B------:R-:W-:Y:S01]  /*0030*/  HFMA2 R23, -RZ, RZ, 0, 0 ;  /* 0x00000000ff177431 */ /* 0x000fe200000001ff */
[----:B------:R-:W0:Y:S01]  /*0040*/  S2R R0, SR_TID.Y ;  /* 0x0000000000007919 */ /* 0x000e220000002200 */
[----:B------:R-:W2:Y:S01]  /*0050*/  LDCU.64 UR8, c[0x0][0x358] ;  /* 0x00006b00ff0877ac */ /* 0x000ea20008000a00 */
[----:B------:R-:W3:Y:S01]  /*0060*/  S2R R5, SR_CTAID.X ;  /* 0x0000000000057919 */ /* 0x000ee20000002500 */
[----:B------:R-:W3:Y:S01]  /*0070*/  S2R R21, SR_TID.X ;  /* 0x0000000000157919 */ /* 0x000ee20000002100 */
[----:B-1----:R-:W-:Y:S01]  /*0080*/  UISETP.GE.AND UP0, UPT, UR10, 0x1, UPT ;  /* 0x000000010a00788c */ /* 0x002fe2000bf06270 */
[----:B0-----:R-:W-:Y:S02]  /*0090*/  LEA R12, R12, R0, 0x4 ;  /* 0x000000000c0c7211 */ /* 0x001fe400078e20ff */
[----:B---3--:R-:W-:-:S06]  /*00a0*/  LEA R13, R5, R21, 0x4 ;  /* 0x00000015050d7211 */ /* 0x008fcc00078e20ff */
[----:B--2---:R-:W-:Y:S05]  /*00b0*/  BRA.U !UP0, `(.L_x_0) ;  /* 0x0000000508447547 */ /* 0x004fea000b800000 */
[----:B------:R-:W0:Y:S01]  /*00c0*/  S2UR UR7, SR_CgaCtaId ;  /* 0x00000000000779c3 */ /* 0x000e220000008800 */
[----:B------:R-:W1:Y:S01]  /*00d0*/  LDCU UR11, c[0x0][0x39c] ;  /* 0x00007380ff0b77ac */ /* 0x000e620008000800 */
[----:B------:R-:W-:Y:S01]  /*00e0*/  MOV R23, RZ ;  /* 0x000000ff00177202 */ /* 0x000fe20000000f00 */
[----:B------:R-:W-:Y:S01]  /*00f0*/  IMAD R15, R12, UR10, R21 ;  /* 0x0000000a0c0f7c24 */ /* 0x000fe2000f8e0215 */
[----:B------:R-:W-:Y:S01]  /*0100*/  UMOV UR5, 0x400 ;  /* 0x0000040000057882 */ /* 0x000fe20000000000 */
[----:B------:R-:W-:-:S03]  /*0110*/  UIADD3 UR4, UPT, UPT, UR10, 0xf, URZ ;  /* 0x0000000f0a047890 */ /* 0x000fc6000fffe0ff */
[----:B------:R-:W2:Y:S01]  /*0120*/  LDC R16, c[0x0][0x39c] ;  /* 0x0000e700ff107b82 */ /* 0x000ea20000000800 */
[----:B------:R-:W-:Y:S02]  /*0130*/  UIADD3 UR6, UPT, UPT, UR5, 0x400, URZ ;  /* 0x0000040005067890 */ /* 0x000fe4000fffe0ff */
[----:B------:R-:W-:Y:S01]  /*0140*/  USHF.R.U32.HI UR4, URZ, 0x4, UR4 ;  /* 0x00000004ff047899 */ /* 0x000fe20008011604 */
[----:B------:R-:W3:Y:S04]  /*0150*/  LDCU UR13, c[0x0][0x3a0] ;  /* 0x00007400ff0d77ac */ /* 0x000ee80008000800 */
[----:B------:R-:W4:Y:S01]  /*0160*/  LDC.64 R2, c[0x0][0x380] ;  /* 0x0000e000ff027b82 */ /* 0x000f220000000a00 */
[----:B------:R-:W2:Y:S01]  /*0170*/  LDCU UR12, c[0x0][0x398] ;  /* 0x00007300ff0c77ac */ /* 0x000ea20008000800 */
[----:B-1----:R-:W-:Y:S01]  /*0180*/  IMAD R14, R0, UR11, R21 ;  /* 0x0000000b000e7c24 */ /* 0x002fe2000f8e0215 */
[----:B------:R-:W-:-:S02]  /*0190*/  UIADD3 UR4, UPT, UPT, -UR4, URZ, URZ ;  /* 0x000000ff04047290 */ /* 0x000fc4000fffe1ff */
[----:B0-----:R-:W-:Y:S02]  /*01a0*/  ULEA UR5, UR7, UR5, 0x18 ;  /* 0x0000000507057291 */ /* 0x001fe4000f8ec0ff */
[----:B------:R-:W-:Y:S01]  /*01b0*/  LEA R14, R5, R14, 0x4 ;  /* 0x0000000e050e7211 */ /* 0x000fe200078e20ff */
[----:B------:R-:W-:-:S03]  /*01c0*/  ULEA UR6, UR7, UR6, 0x18 ;  /* 0x0000000607067291 */ /* 0x000fc6000f8ec0ff */
[----:B------:R-:W-:-:S03]  /*01d0*/  LEA R18, R0, UR5, 0x6 ;  /* 0x0000000500127c11 */ /* 0x000fc6000f8e30ff */
[C---:B------:R-:W-:Y:S02]  /*01e0*/  LEA R19, R21.reuse, UR6, 0x2 ;  /* 0x0000000615137c11 */ /* 0x040fe4000f8e10ff */
[----:B------:R-:W-:Y:S02]  /*01f0*/  LEA R20, R21, R18, 0x2 ;  /* 0x0000001215147211 */ /* 0x000fe400078e10ff */
[----:B---3--:R-:W-:-:S07]  /*0200*/  LEA R17, R0, R19, 0x6 ;  /* 0x0000001300117211 */ /* 0x008fce00078e30ff */
.L_x_1:
[----:B------:R-:W-:Y:S01]  /*0210*/  ISETP.GE.AND P0, PT, R0, UR13, PT ;  /* 0x0000000d00007c0c */ /* 0x000fe2000bf06270 */
[----:B----4-:R-:W-:Y:S01]  /*0220*/  IMAD.WIDE R4, R15, 0x2, R2 ;  /* 0x000000020f047825 */ /* 0x010fe200078e0202 */
[----:B------:R-:W-:Y:S02]  /*0230*/  ISETP.GE.AND P1, PT, R21, UR13, PT ;  /* 0x0000000d15007c0c */ /* 0x000fe4000bf26270 */
[----:B--2---:R-:W-:Y:S02]  /*0240*/  ISETP.GE.OR P0, PT, R13, R16, P0 ;  /* 0x000000100d00720c */ /* 0x004fe40000706670 */
[----:B------:R-:W-:-:S11]  /*0250*/  ISETP.GE.OR P1, PT, R12, UR12, P1 ;  /* 0x0000000c0c007c0c */ /* 0x000fd60008f26670 */
[----:B------:R-:W0:Y:S02]  /*0260*/  @!P0 LDC.64 R6, c[0x0][0x388] ;  /* 0x0000e200ff068b82 */ /* 0x000e240000000a00 */
[----:B------:R-:W2:Y:S01]  /*0270*/  @!P1 LDG.E.U16 R4, desc[UR8][R4.64] ;  /* 0x0000000804049981 */ /* 0x000ea2000c1e1500 */
[----:B0-----:R-:W-:-:S06]  /*0280*/  @!P0 IMAD.WIDE R6, R14, 0x2, R6 ;  /* 0x000000020e068825 */ /* 0x001fcc00078e0206 */
[----:B------:R-:W3:Y:S01]  /*0290*/  @!P0 LDG.E.U16 R6, desc[UR8][R6.64] ;  /* 0x0000000806068981 */ /* 0x000ee2000c1e1500 */
[----:B------:R-:W-:Y:S01]  /*02a0*/  HFMA2 R22, -RZ, RZ, 0, 0 ;  /* 0x00000000ff167431 */ /* 0x000fe200000001ff */
[----:B------:R-:W-:Y:S01]  /*02b0*/  MOV R27, RZ ;  /* 0x000000ff001b7202 */ /* 0x000fe20000000f00 */
[----:B------:R-:W-:-:S04]  /*02c0*/  UIADD3 UR4, UPT, UPT, UR4, 0x1, URZ ;  /* 0x0000000104047890 */ /* 0x000fc8000fffe0ff */
[----:B------:R-:W-:Y:S01]  /*02d0*/  UISETP.NE.AND UP0, UPT, UR4, URZ, UPT ;  /* 0x000000ff0400728c */ /* 0x000fe2000bf05270 */
[----:B------:R-:W-:Y:S02]  /*02e0*/  IADD3 R0, PT, PT, R0, 0x10, RZ ;  /* 0x0000001000007810 */ /* 0x000fe40007ffe0ff */
[----:B------:R-:W-:Y:S02]  /*02f0*/  IADD3 R15, PT, PT, R15, 0x10, RZ ;  /* 0x000000100f0f7810 */ /* 0x000fe40007ffe0ff */
[----:B------:R-:W-:Y:S02]  /*0300*/  IADD3 R21, PT, PT, R21, 0x10, RZ ;  /* 0x0000001015157810 */ /* 0x000fe40007ffe0ff */
[----:B------:R-:W-:Y:S01]  /*0310*/  LEA R14, R16, R14, 0x4 ;  /* 0x0000000e100e7211 */ /* 0x000fe200078e20ff */
[----:B--2---:R-:W-:-:S05]  /*0320*/  @!P1 HADD2.F32 R27, -RZ, R4.H0_H0 ;  /* 0x20000004ff1b9230 */ /* 0x004fca0000004100 */
[----:B------:R-:W-:Y:S01]  /*0330*/  STS [R20], R27 ;  /* 0x0000001b14007388 */ /* 0x000fe20000000800 */
[----:B---3--:R-:W-:-:S05]  /*0340*/  @!P0 HADD2.F32 R22, -RZ, R6.H0_H0 ;  /* 0x20000006ff168230 */ /* 0x008fca0000004100 */
[----:B------:R-:W-:Y:S01]  /*0350*/  STS [R17], R22 ;  /* 0x0000001611007388 */ /* 0x000fe20000000800 */
[----:B------:R-:W-:Y:S06]  /*0360*/  BAR.SYNC.DEFER_BLOCKING 0x0 ;  /* 0x0000000000007b1d */ /* 0x000fec0000010000 */
[----:B------:R-:W-:Y:S04]  /*0370*/  LDS R26, [R19] ;  /* 0x00000000131a7984 */ /* 0x000fe80000000800 */
[----:B------:R-:W0:Y:S04]  /*0380*/  LDS.128 R8, [R18] ;  /* 0x0000000012087984 */ /* 0x000e280000000c00 */
[----:B------:R-:W1:Y:S04]  /*0390*/  LDS R29, [R19+0x40] ;  /* 0x00004000131d7984 */ /* 0x000e680000000800 */
[----:B------:R-:W2:Y:S04]  /*03a0*/  LDS R25, [R19+0x80] ;  /* 0x0000800013197984 */ /* 0x000ea80000000800 */
[----:B------:R-:W3:Y:S04]  /*03b0*/  LDS R24, [R19+0xc0] ;  /* 0x0000c00013187984 */ /* 0x000ee80000000800 */
[----:B------:R-:W-:Y:S04]  /*03c0*/  LDS.128 R4, [R18+0x10] ;  /* 0x0000100012047984 */ /* 0x000fe80000000c00 */
[----:B------:R-:W-:Y:S04]  /*03d0*/  LDS R22, [R19+0x140] ;  /* 0x0001400013167984 */ /* 0x000fe80000000800 */
[----:B------:R-:W-:Y:S01]  /*03e0*/  LDS R27, [R19+0x200] ;  /* 0x00020000131b7984 */ /* 0x000fe20000000800 */
[----:B0-----:R-:W-:-:S03]  /*03f0*/  FFMA R8, R8, R26, R23 ;  /* 0x0000001a08087223 */ /* 0x001fc60000000017 */
[----:B------:R-:W0:Y:S01]  /*0400*/  LDS R23, [R19+0x100] ;  /* 0x0001000013177984 */ /* 0x000e220000000800 */
[----:B-1----:R-:W-:-:S03]  /*0410*/  FFMA R8, R29, R9, R8 ;  /* 0x000000091d087223 */ /* 0x002fc60000000008 */
[----:B------:R-:W-:Y:S01]  /*0420*/  LDS R26, [R19+0x1c0] ;  /* 0x0001c000131a7984 */ /* 0x000fe20000000800 */
[----:B--2---:R-:W-:-:S03]  /*0430*/  FFMA R9, R25, R10, R8 ;  /* 0x0000000a19097223 */ /* 0x004fc60000000008 */
[----:B------:R-:W1:Y:S01]  /*0440*/  LDS R25, [R19+0x180] ;  /* 0x0001800013197984 */ /* 0x000e620000000800 */
[----:B---3--:R-:W-:-:S03]  /*0450*/  FFMA R9, R24, R11, R9 ;  /* 0x0000000b18097223 */ /* 0x008fc60000000009 */
[----:B------:R-:W-:Y:S01]  /*0460*/  LDS R24, [R19+0x240] ;  /* 0x0002400013187984 */ /* 0x000fe20000000800 */
[----:B0-----:R-:W-:-:S03]  /*0470*/  FFMA R23, R4, R23, R9 ;  /* 0x0000001704177223 */ /* 0x001fc60000000009 */
[----:B------:R-:W0:Y:S01]  /*0480*/  LDS.128 R8, [R18+0x20] ;  /* 0x0000200012087984 */ /* 0x000e220000000c00 */
[----:B------:R-:W-:-:S03]  /*0490*/  FFMA R22, R22, R5, R23 ;  /* 0x0000000516167223 */ /* 0x000fc60000000017 */
[----:B------:R-:W2:Y:S01]  /*04a0*/  LDS R23, [R19+0x280] ;  /* 0x0002800013177984 */ /* 0x000ea20000000800 */
[----:B-1----:R-:W-:-:S03]  /*04b0*/  FFMA R25, R25, R6, R22 ;  /* 0x0000000619197223 */ /* 0x002fc60000000016 */
[----:B------:R-:W1:Y:S01]  /*04c0*/  LDS R22, [R19+0x2c0] ;  /* 0x0002c00013167984 */ /* 0x000e620000000800 */
[----:B------:R-:W-:-:S03]  /*04d0*/  FFMA R7, R26, R7, R25 ;  /* 0x000000071a077223 */ /* 0x000fc60000000019 */
[----:B------:R-:W-:Y:S01]  /*04e0*/  LDS R25, [R19+0x300] ;  /* 0x0003000013197984 */ /* 0x000fe20000000800 */
[----:B0-----:R-:W-:-:S03]  /*04f0*/  FFMA R27, R8, R27, R7 ;  /* 0x0000001b081b7223 */ /* 0x001fc60000000007 */
[----:B------:R-:W0:Y:S01]  /*0500*/  LDS.128 R4, [R18+0x30] ;  /* 0x0000300012047984 */ /* 0x000e220000000c00 */
[----:B------:R-:W-:-:S03]  /*0510*/  FFMA R24, R24, R9, R27 ;  /* 0x0000000918187223 */ /* 0x000fc6000000001b */
[----:B------:R-:W3:Y:S04]  /*0520*/  LDS R27, [R19+0x340] ;  /* 0x00034000131b7984 */ /* 0x000ee80000000800 */
[----:B------:R-:W4:Y:S04]  /*0530*/  LDS R9, [R19+0x380] ;  /* 0x0003800013097984 */ /* 0x000f280000000800 */
[----:B------:R-:W5:Y:S01]  /*0540*/  LDS R8, [R19+0x3c0] ;  /* 0x0003c00013087984 */ /* 0x000f620000000800 */
[----:B--2---:R-:W-:-:S04]  /*0550*/  FFMA R23, R23, R10, R24 ;  /* 0x0000000a17177223 */ /* 0x004fc80000000018 */
[----:B-1----:R-:W-:-:S04]  /*0560*/  FFMA R11, R22, R11, R23 ;  /* 0x0000000b160b7223 */ /* 0x002fc80000000017 */
[----:B0-----:R-:W-:-:S04]  /*0570*/  FFMA R4, R4, R25, R11 ;  /* 0x0000001904047223 */ /* 0x001fc8000000000b */
[----:B---3--:R-:W-:-:S04]  /*0580*/  FFMA R4, R27, R5, R4 ;  /* 0x000000051b047223 */ /* 0x008fc80000000004 */
[----:B----4-:R-:W-:-:S04]  /*0590*/  FFMA R9, R9, R6, R4 ;  /* 0x0000000609097223 */ /* 0x010fc80000000004 */
[----:B-----5:R-:W-:Y:S01]  /*05a0*/  FFMA R23, R8, R7, R9 ;  /* 0x0000000708177223 */ /* 0x020fe20000000009 */
[----:B------:R-:W-:Y:S06]  /*05b0*/  BAR.SYNC.DEFER_BLOCKING 0x0 ;  /* 0x0000000000007b1d */ /* 0x000fec0000010000 */
[----:B------:R-:W-:Y:S05]  /*05c0*/  BRA.U UP0, `(.L_x_1) ;  /* 0xfffffffd00107547 */ /* 0x000fea000b83ffff */
.L_x_0:
[----:B------:R-:W0:Y:S02]  /*05d0*/  LDCU.64 UR4, c[0x0][0x398] ;  /* 0x00007300ff0477ac */ /* 0x000e240008000a00 */
[----:B0-----:R-:W-:-:S04]  /*05e0*/  ISETP.GE.AND P0, PT, R13, UR5, PT ;  /* 0x000000050d007c0c */ /* 0x001fc8000bf06270 */
[----:B------:R-:W-:-:S13]  /*05f0*/  ISETP.GE.OR P0, PT, R12, UR4, P0 ;  /* 0x000000040c007c0c */ /* 0x000fda0008706670 */
[----:B------:R-:W-:Y:S05]  /*0600*/  @P0 EXIT ;  /* 0x000000000000094d */ /* 0x000fea0003800000 */
[----:B------:R-:W0:Y:S01]  /*0610*/  LDC.64 R2, c[0x0][0x390] ;  /* 0x0000e400ff027b82 */ /* 0x000e220000000a00 */
[----:B------:R-:W-:-:S04]  /*0620*/  IMAD R13, R12, UR5, R13 ;  /* 0x000000050c0d7c24 */ /* 0x000fc8000f8e020d */
[----:B0-----:R-:W-:-:S05]  /*0630*/  IMAD.WIDE R2, R13, 0x4, R2 ;  /* 0x000000040d027825 */ /* 0x001fca00078e0202 */
[----:B------:R-:W-:Y:S01]  /*0640*/  STG.E desc[UR8][R2.64], R23 ;  /* 0x0000001702007986 */ /* 0x000fe2000c101908 */
[----:B------:R-:W-:Y:S05]  /*0650*/  EXIT ;  /* 0x000000000000794d */ /* 0x000fea0003800000 */
.L_x_2:
[----:B------:R-:W-:-:S00]  /*0660*/  BRA `(.L_x_2) ;  /* 0xfffffffc00fc7947 */ /* 0x000fc0000383ffff */
[----:B------:R-:W-:-:S00]  /*0670*/  NOP ;  /* 0x0000000000007918 */ /* 0x000fc00000000000 */
        /* <DEDUP_REMOVED lines=8> */
.L_x_51:


//--------------------- .text._Z12cudaCoreGemmPK6__halfS1_Pfiii --------------------------
	.section	.text._Z12cudaCoreGemmPK6__halfS1_Pfiii,"ax",@progbits
	.align	128
        .global         _Z12cudaCoreGemmPK6__halfS1_Pfiii
        .type           _Z12cudaCoreGemmPK6__halfS1_Pfiii,@function
        .size           _Z12cudaCoreGemmPK6__halfS1_Pfiii,(.L_x_52 - _Z12cudaCoreGemmPK6__halfS1_Pfiii)
        .other          _Z12cudaCoreGemmPK6__halfS1_Pfiii,@"STO_CUDA_ENTRY STV_DEFAULT"
_Z12cudaCoreGemmPK6__halfS1_Pfiii:
.text._Z12cudaCoreGemmPK6__halfS1_Pfiii:
[----:B------:R-:W-:Y:S01]  /*0000*/  LDC R1, c[0x0][0x37c] ;  /* 0x0000df00ff017b82 */ /* 0x000fe20000000800 */
[----:B------:R-:W0:Y:S07]  /*0010*/  S2R R5, SR_TID.X ;  /* 0x0000000000057919 */ /* 0x000e2e0000002100 */
[----:B------:R-:W1:Y:S01]  /*0020*/  LDC R19, c[0x0][0x364] ;  /* 0x0000d900ff137b82 */ /* 0x000e620000000800 */
[----:B------:R-:W1:Y:S07]  /*0030*/  S2R R4, SR_TID.Y ;  /* 0x0000000000047919 */ /* 0x000e6e0000002200 */
[----:B------:R-:W0:Y:S08]  /*0040*/  S2UR UR5, SR_CTAID.X ;  /* 0x00000000000579c3 */ /* 0x000e300000002500 */
[----:B------:R-:W0:Y:S08]  /*0050*/  LDC R0, c[0x0][0x360] ;  /* 0x0000d800ff007b82 */ /* 0x000e300000000800 */
[----:B------:R-:W1:Y:S08]  /*0060*/  S2UR UR4, SR_CTAID.Y ;  /* 0x00000000000479c3 */ /* 0x000e700000002600 */
[----:B------:R-:W2:Y:S01]  /*0070*/  LDC.64 R2, c[0x0][0x398] ;  /* 0x0000e600ff027b82 */ /* 0x000ea20000000a00 */
[----:B0-----:R-:W-:-:S02]  /*0080*/  IMAD R0, R0, UR5, R5 ;  /* 0x0000000500007c24 */ /* 0x001fc4000f8e0205 */
[----:B-1----:R-:W-:-:S03]  /*0090*/  IMAD R19, R19, UR4, R4 ;  /* 0x0000000413137c24 */ /* 0x002fc6000f8e0204 */
[----:B--2---:R-:W-:-:S04]  /*00a0*/  ISETP.GE.AND P0, PT, R0, R3, PT ;  /* 0x000000030000720c */ /* 0x004fc80003f06270 */
[----:B------:R-:W-:-:S13]  /*00b0*/  ISETP.GE.OR P0, PT, R19, R2, P0 ;  /* 0x000000021300720c */ /* 0x000fda0000706670 */
[----:B------:R-:W-:Y:S05]  /*00c0*/  @P0 EXIT ;  /* 0x000000000000094d */ /* 0x000fea0003800000 */
[----:B------:R-:W0:Y:S01]  /*00d0*/  LDCU UR5, c[0x0][0x3a0] ;  /* 0x00007400ff0577ac */ /* 0x000e220008000800 */
[----:B------:R-:W-:Y:S01]  /*00e0*/  HFMA2 R23, -RZ, RZ, 0, 0 ;  /* 0x00000000ff177431 */ /* 0x000fe200000001ff */
[----:B------:R-:W1:Y:S01]  /*00f0*/  LDCU.64 UR8, c[0x0][0x358] ;  /* 0x00006b00ff0877ac */ /* 0x000e620008000a00 */
[----:B0-----:R-:W-:-:S09]  /*0100*/  UISETP.GE.AND UP0, UPT, UR5, 0x1, UPT ;  /* 0x000000010500788c */ /* 0x001fd2000bf06270 */
[----:B-1----:R-:W-:Y:S05]  /*0110*/  BRA.U !UP0, `(.L_x_3) ;  /* 0x0000000908587547 */ /* 0x002fea000b800000 */
[----:B------:R-:W-:Y:S02]  /*0120*/  UISETP.GE.U32.AND UP1, UPT, UR5, 0x8, UPT ;  /* 0x000000080500788c */ /* 0x000fe4000bf26070 */
[----:B------:R-:W-:Y:S01]  /*0130*/  IMAD R18, R19, UR5, RZ ;  /* 0x0000000513127c24 */ /* 0x000fe2000f8e02ff */
[----:B------:R-:W-:Y:S01]  /*0140*/  ULOP3.LUT UR6, UR5, 0x7, URZ, 0xc0, !UPT ;  /* 0x0000000705067892 */ /* 0x000fe2000f8ec0ff */
[----:B------:R-:W-:Y:S01]  /*0150*/  MOV R23, RZ ;  /* 0x000000ff00177202 */ /* 0x000fe20000000f00 */
[----:B------:R-:W-:Y:S02]  /*0160*/  UMOV UR4, URZ ;  /* 0x000000ff00047c82 */ /* 0x000fe40008000000 */
[----:B------:R-:W-:Y:S02]  /*0170*/  UISETP.NE.AND UP0, UPT, UR6, URZ, UPT ;  /* 0x000000ff0600728c */ /* 0x000fe4000bf05270 */
[----:B------:R-:W-:Y:S09]  /*0180*/  BRA.U !UP1, `(.L_x_4) ;  /* 0x0000000109fc7547 */ /* 0x000ff2000b800000 */
[----:B------:R-:W0:Y:S01]  /*0190*/  LDC.64 R4, c[0x0][0x380] ;  /* 0x0000e000ff047b82 */ /* 0x000e220000000a00 */
[----:B------:R-:W-:Y:S01]  /*01a0*/  ULOP3.LUT UR4, UR5, 0x7ffffff8, URZ, 0xc0, !UPT ;  /* 0x7ffffff805047892 */ /* 0x000fe2000f8ec0ff */
[----:B------:R-:W-:Y:S02]  /*01b0*/  MOV R23, RZ ;  /* 0x000000ff00177202 */ /* 0x000fe40000000f00 */
[----:B------:R-:W-:Y:S01]  /*01c0*/  MOV R2, R0 ;  /* 0x0000000000027202 */ /* 0x000fe20000000f00 */
[----:B------:R-:W-:Y:S01]  /*01d0*/  UIADD3 UR7, UPT, UPT, -UR4, URZ, URZ ;  /* 0x000000ff04077290 */ /* 0x000fe2000fffe1ff */
[----:B0-----:R-:W-:-:S03]  /*01e0*/  IMAD.WIDE.U32 R4, R18, 0x2, R4 ;  /* 0x0000000212047825 */ /* 0x001fc600078e0004 */
[----:B------:R-:W-:-:S04]  /*01f0*/  IADD3 R4, P0, PT, R4, 0x8, RZ ;  /* 0x0000000804047810 */ /* 0x000fc80007f1e0ff */
[----:B------:R-:W-:-:S09]  /*0200*/  IADD3.X R5, PT, PT, RZ, R5, RZ, P0, !PT ;  /* 0x00000005ff057210 */ /* 0x000fd200007fe4ff */
.L_x_5:
[----:B------:R-:W0:Y:S01]  /*0210*/  LDC.64 R14, c[0x0][0x388] ;  /* 0x0000e200ff0e7b82 */ /* 0x000e220000000a00 */
[----:B------:R-:W2:Y:S04]  /*0220*/  LDG.E.U16 R20, desc[UR8][R4.64+-0x8] ;  /* 0xfffff80804147981 */ /* 0x000ea8000c1e1500 */
[----:B------:R-:W3:Y:S04]  /*0230*/  LDG.E.U16 R21, desc[UR8][R4.64+-0x6] ;  /* 0xfffffa0804157981 */ /* 0x000ee8000c1e1500 */
[----:B------:R-:W4:Y:S04]  /*0240*/  LDG.E.U16 R24, desc[UR8][R4.64+-0x4] ;  /* 0xfffffc0804187981 */ /* 0x000f28000c1e1500 */
[----:B------:R-:W5:Y:S04]  /*0250*/  LDG.E.U16 R27, desc[UR8][R4.64+-0x2] ;  /* 0xfffffe08041b7981 */ /* 0x000f68000c1e1500 */
[----:B------:R-:W5:Y:S04]  /*0260*/  LDG.E.U16 R26, desc[UR8][R4.64] ;  /* 0x00000008041a7981 */ /* 0x000f68000c1e1500 */
[----:B------:R-:W5:Y:S01]  /*0270*/  LDG.E.U16 R28, desc[UR8][R4.64+0x2] ;  /* 0x00000208041c7981 */ /* 0x000f62000c1e1500 */
[----:B0-----:R-:W-:-:S05]  /*0280*/  IMAD.WIDE R14, R2, 0x2, R14 ;  /* 0x00000002020e7825 */ /* 0x001fca00078e020e */
[----:B------:R0:W5:Y:S01]  /*0290*/  LDG.E.U16 R22, desc[UR8][R14.64] ;  /* 0x000000080e167981 */ /* 0x000162000c1e1500 */
[----:B------:R-:W-:-:S05]  /*02a0*/  IMAD.WIDE R16, R3, 0x2, R14 ;  /* 0x0000000203107825 */ /* 0x000fca00078e020e */
[----:B------:R1:W5:Y:S01]  /*02b0*/  LDG.E.U16 R25, desc[UR8][R16.64] ;  /* 0x0000000810197981 */ /* 0x000362000c1e1500 */
[----:B------:R-:W-:-:S04]  /*02c0*/  IMAD.WIDE R10, R3, 0x2, R16 ;  /* 0x00000002030a7825 */ /* 0x000fc800078e0210 */
[C---:B------:R-:W-:Y:S02]  /*02d0*/  IMAD.WIDE R8, R3.reuse, 0x2, R10 ;  /* 0x0000000203087825 */ /* 0x040fe400078e020a */
[----:B------:R-:W5:Y:S02]  /*02e0*/  LDG.E.U16 R10, desc[UR8][R10.64] ;  /* 0x000000080a0a7981 */ /* 0x000f64000c1e1500 */
[C---:B------:R-:W-:Y:S02]  /*02f0*/  IMAD.WIDE R6, R3.reuse, 0x2, R8 ;  /* 0x0000000203067825 */ /* 0x040fe400078e0208 */
[----:B------:R-:W5:Y:S02]  /*0300*/  LDG.E.U16 R8, desc[UR8][R8.64] ;  /* 0x0000000808087981 */ /* 0x000f64000c1e1500 */
[C---:B------:R-:W-:Y:S02]  /*0310*/  IMAD.WIDE R12, R3.reuse, 0x2, R6 ;  /* 0x00000002030c7825 */ /* 0x040fe400078e0206 */
[----:B------:R-:W5:Y:S04]  /*0320*/  LDG.E.U16 R11, desc[UR8][R4.64+0x4] ;  /* 0x00000408040b7981 */ /* 0x000f68000c1e1500 */
[----:B------:R-:W5:Y:S01]  /*0330*/  LDG.E.U16 R6, desc[UR8][R6.64] ;  /* 0x0000000806067981 */ /* 0x000f62000c1e1500 */
[----:B0-----:R-:W-:-:S03]  /*0340*/  IMAD.WIDE R14, R3, 0x2, R12 ;  /* 0x00000002030e7825 */ /* 0x001fc600078e020c */
[----:B------:R-:W5:Y:S01]  /*0350*/  LDG.E.U16 R12, desc[UR8][R12.64] ;  /* 0x000000080c0c7981 */ /* 0x000f62000c1e1500 */
[----:B-1----:R-:W-:-:S03]  /*0360*/  IMAD.WIDE R16, R3, 0x2, R14 ;  /* 0x0000000203107825 */ /* 0x002fc600078e020e */
[----:B------:R0:W5:Y:S04]  /*0370*/  LDG.E.U16 R9, desc[UR8][R4.64+0x6] ;  /* 0x0000060804097981 */ /* 0x000168000c1e1500 */
[----:B------:R-:W5:Y:S04]  /*0380*/  LDG.E.U16 R14, desc[UR8][R14.64] ;  /* 0x000000080e0e7981 */ /* 0x000f68000c1e1500 */
[----:B------:R-:W5:Y:S01]  /*0390*/  LDG.E.U16 R16, desc[UR8][R16.64] ;  /* 0x0000000810107981 */ /* 0x000f62000c1e1500 */
[----:B------:R-:W-:-:S04]  /*03a0*/  UIADD3 UR7, UPT, UPT, UR7, 0x8, URZ ;  /* 0x0000000807077890 */ /* 0x000fc8000fffe0ff */
[----:B------:R-:W-:Y:S01]  /*03b0*/  UISETP.NE.AND UP1, UPT, UR7, URZ, UPT ;  /* 0x000000ff0700728c */ /* 0x000fe2000bf25270 */
[----:B0-----:R-:W-:Y:S02]  /*03c0*/  IADD3 R4, P0, PT, R4, 0x10, RZ ;  /* 0x0000001004047810 */ /* 0x001fe40007f1e0ff */
[----:B------:R-:W-:Y:S02]  /*03d0*/  LEA R2, R3, R2, 0x3 ;  /* 0x0000000203027211 */ /* 0x000fe400078e18ff */
[----:B------:R-:W-:Y:S01]  /*03e0*/  IADD3.X R5, PT, PT, RZ, R5, RZ, P0, !PT ;  /* 0x00000005ff057210 */ /* 0x000fe200007fe4ff */
[----:B--2---:R-:W-:Y:S02]  /*03f0*/  HADD2.F32 R20, -RZ, R20.H0_H0 ;  /* 0x20000014ff147230 */ /* 0x004fe40000004100 */
[----:B---3--:R-:W-:Y:S02]  /*0400*/  HADD2.F32 R21, -RZ, R21.H0_H0 ;  /* 0x20000015ff157230 */ /* 0x008fe40000004100 */
[----:B----4-:R-:W-:-:S02]  /*0410*/  HADD2.F32 R7, -RZ, R24.H0_H0 ;  /* 0x20000018ff077230 */ /* 0x010fc40000004100 */
[----:B-----5:R-:W-:-:S05]  /*0420*/  HADD2.F32 R22, -RZ, R22.H0_H0 ;  /* 0x20000016ff167230 */ /* 0x020fca0000004100 */
[----:B------:R-:W-:Y:S01]  /*0430*/  FFMA R20, R20, R22, R23 ;  /* 0x0000001614147223 */ /* 0x000fe20000000017 */
[----:B------:R-:W-:Y:S02]  /*0440*/  HADD2.F32 R25, -RZ, R25.H0_H0 ;  /* 0x20000019ff197230 */ /* 0x000fe40000004100 */
[----:B------:R-:W-:-:S03]  /*0450*/  HADD2.F32 R22, -RZ, R27.H0_H0 ;  /* 0x2000001bff167230 */ /* 0x000fc60000004100 */
        /* <DEDUP_REMOVED lines=10> */
[----:B------:R-:W-:-:S03]  /*0500*/  HADD2.F32 R11, -RZ, R11.H0_H0 ;  /* 0x2000000bff0b7230 */ /* 0x000fc60000004100 */
[----:B------:R-:W-:Y:S01]  /*0510*/  FFMA R6, R13, R12, R6 ;  /* 0x0000000c0d067223 */ /* 0x000fe20000000006 */
[----:B------:R-:W-:Y:S02]  /*0520*/  HADD2.F32 R14, -RZ, R14.H0_H0 ;  /* 0x2000000eff0e7230 */ /* 0x000fe40000004100 */
[----:B------:R-:W-:Y:S02]  /*0530*/  HADD2.F32 R9, -RZ, R9.H0_H0 ;  /* 0x20000009ff097230 */ /* 0x000fe40000004100 */
[----:B------:R-:W-:Y:S02]  /*0540*/  HADD2.F32 R16, -RZ, R16.H0_H0 ;  /* 0x20000010ff107230 */ /* 0x000fe40000004100 */
[----:B------:R-:W-:-:S04]  /*0550*/  FFMA R6, R11, R14, R6 ;  /* 0x0000000e0b067223 */ /* 0x000fc80000000006 */
[----:B------:R-:W-:Y:S01]  /*0560*/  FFMA R23, R9, R16, R6 ;  /* 0x0000001009177223 */ /* 0x000fe20000000006 */
[----:B------:R-:W-:Y:S06]  /*0570*/  BRA.U UP1, `(.L_x_5) ;  /* 0xfffffffd01247547 */ /* 0x000fec000b83ffff */
.L_x_4:
[----:B------:R-:W-:Y:S05]  /*0580*/  BRA.U !UP0, `(.L_x_3) ;  /* 0x00000005083c7547 */ /* 0x000fea000b800000 */
[----:B------:R-:W-:Y:S02]  /*0590*/  UISETP.GE.U32.AND UP0, UPT, UR6, 0x4, UPT ;  /* 0x000000040600788c */ /* 0x000fe4000bf06070 */
[----:B------:R-:W-:-:S04]  /*05a0*/  ULOP3.LUT UR7, UR5, 0x3, URZ, 0xc0, !UPT ;  /* 0x0000000305077892 */ /* 0x000fc8000f8ec0ff */
[----:B------:R-:W-:-:S03]  /*05b0*/  UISETP.NE.AND UP1, UPT, UR7, URZ, UPT ;  /* 0x000000ff0700728c */ /* 0x000fc6000bf25270 */
[----:B------:R-:W-:Y:S08]  /*05c0*/  BRA.U !UP0, `(.L_x_6) ;  /* 0x00000001088c7547 */ /* 0x000ff0000b800000 */
[----:B------:R-:W0:Y:S01]  /*05d0*/  LDC.64 R10, c[0x0][0x388] ;  /* 0x0000e200ff0a7b82 */ /* 0x000e220000000a00 */
[----:B------:R-:W1:Y:S01]  /*05e0*/  LDCU.64 UR10, c[0x0][0x380] ;  /* 0x00007000ff0a77ac */ /* 0x000e620008000a00 */
[----:B------:R-:W-:Y:S01]  /*05f0*/  IMAD R7, R3, UR4, R0 ;  /* 0x0000000403077c24 */ /* 0x000fe2000f8e0200 */
[C---:B------:R-:W-:Y:S02]  /*0600*/  IADD3 R5, PT, PT, R18.reuse, UR4, RZ ;  /* 0x0000000412057c10 */ /* 0x040fe4000fffe0ff */
[----:B------:R-:W-:-:S03]  /*0610*/  IADD3 R2, P0, PT, R18, UR4, RZ ;  /* 0x0000000412027c10 */ /* 0x000fc6000ff1e0ff */
[----:B------:R-:W2:Y:S01]  /*0620*/  LDC.64 R8, c[0x0][0x380] ;  /* 0x0000e000ff087b82 */ /* 0x000ea20000000a00 */
[----:B0-----:R-:W-:-:S04]  /*0630*/  IMAD.WIDE R10, R7, 0x2, R10 ;  /* 0x00000002070a7825 */ /* 0x001fc800078e020a */
[----:B------:R-:W-:Y:S02]  /*0640*/  IMAD.WIDE R12, R3, 0x2, R10 ;  /* 0x00000002030c7825 */ /* 0x000fe400078e020a */
[----:B------:R-:W3:Y:S02]  /*0650*/  LDG.E.U16 R10, desc[UR8][R10.64] ;  /* 0x000000080a0a7981 */ /* 0x000ee4000c1e1500 */
[----:B--2---:R-:W-:Y:S01]  /*0660*/  IMAD.WIDE.U32 R8, R5, 0x2, R8 ;  /* 0x0000000205087825 */ /* 0x004fe200078e0008 */
[----:B------:R-:W-:Y:S02]  /*0670*/  IADD3.X R5, PT, PT, RZ, RZ, RZ, P0, !PT ;  /* 0x000000ffff057210 */ /* 0x000fe400007fe4ff */
[C---:B-1----:R-:W-:Y:S01]  /*0680*/  LEA R4, P0, R2.reuse, UR10, 0x1 ;  /* 0x0000000a02047c11 */ /* 0x042fe2000f8008ff */
[----:B------:R-:W-:Y:S02]  /*0690*/  IMAD.WIDE R14, R3, 0x2, R12 ;  /* 0x00000002030e7825 */ /* 0x000fe400078e020c */
[----:B------:R-:W2:Y:S01]  /*06a0*/  LDG.E.U16 R8, desc[UR8][R8.64] ;  /* 0x0000000808087981 */ /* 0x000ea2000c1e1500 */
[----:B------:R-:W-:-:S03]  /*06b0*/  LEA.HI.X R5, R2, UR11, R5, 0x1, P0 ;  /* 0x0000000b02057c11 */ /* 0x000fc600080f0c05 */
[----:B------:R-:W4:Y:S01]  /*06c0*/  LDG.E.U16 R12, desc[UR8][R12.64] ;  /* 0x000000080c0c7981 */ /* 0x000f22000c1e1500 */
[----:B------:R-:W-:-:S03]  /*06d0*/  IMAD.WIDE R6, R3, 0x2, R14 ;  /* 0x0000000203067825 */ /* 0x000fc600078e020e */
[----:B------:R-:W5:Y:S04]  /*06e0*/  LDG.E.U16 R16, desc[UR8][R4.64+0x2] ;  /* 0x0000020804107981 */ /* 0x000f68000c1e1500 */
[----:B------:R-:W5:Y:S04]  /*06f0*/  LDG.E.U16 R17, desc[UR8][R4.64+0x4] ;  /* 0x0000040804117981 */ /* 0x000f68000c1e1500 */
[----:B------:R-:W5:Y:S04]  /*0700*/  LDG.E.U16 R14, desc[UR8][R14.64] ;  /* 0x000000080e0e7981 */ /* 0x000f68000c1e1500 */
[----:B------:R-:W5:Y:S04]  /*0710*/  LDG.E.U16 R20, desc[UR8][R4.64+0x6] ;  /* 0x0000060804147981 */ /* 0x000f68000c1e1500 */
[----:B------:R-:W5:Y:S01]  /*0720*/  LDG.E.U16 R6, desc[UR8][R6.64] ;  /* 0x0000000806067981 */ /* 0x000f62000c1e1500 */
[----:B------:R-:W-:Y:S01]  /*0730*/  UIADD3 UR4, UPT, UPT, UR4, 0x4, URZ ;  /* 0x0000000404047890 */ /* 0x000fe2000fffe0ff */
[----:B--2---:R-:W-:-:S02]  /*0740*/  HADD2.F32 R2, -RZ, R8.H0_H0 ;  /* 0x20000008ff027230 */ /* 0x004fc40000004100 */
[----:B---3--:R-:W-:Y:S02]  /*0750*/  HADD2.F32 R8, -RZ, R10.H0_H0 ;  /* 0x2000000aff087230 */ /* 0x008fe40000004100 */
[----:B----4-:R-:W-:-:S03]  /*0760*/  HADD2.F32 R10, -RZ, R12.H0_H0 ;  /* 0x2000000cff0a7230 */ /* 0x010fc60000004100 */
[----:B------:R-:W-:Y:S01]  /*0770*/  FFMA R2, R2, R8, R23 ;  /* 0x0000000802027223 */ /* 0x000fe20000000017 */
[----:B-----5:R-:W-:Y:S02]  /*0780*/  HADD2.F32 R9, -RZ, R16.H0_H0 ;  /* 0x20000010ff097230 */ /* 0x020fe40000004100 */
[----:B------:R-:W-:-:S03]  /*0790*/  HADD2.F32 R17, -RZ, R17.H0_H0 ;  /* 0x20000011ff117230 */ /* 0x000fc60000004100 */
[----:B------:R-:W-:Y:S01]  /*07a0*/  FFMA R2, R9, R10, R2 ;  /* 0x0000000a09027223 */ /* 0x000fe20000000002 */
[----:B------:R-:W-:Y:S02]  /*07b0*/  HADD2.F32 R8, -RZ, R14.H0_H0 ;  /* 0x2000000eff087230 */ /* 0x000fe40000004100 */
[----:B------:R-:W-:-:S03]  /*07c0*/  HADD2.F32 R23, -RZ, R20.H0_H0 ;  /* 0x20000014ff177230 */ /* 0x000fc60000004100 */
[----:B------:R-:W-:Y:S01]  /*07d0*/  FFMA R2, R17, R8, R2 ;  /* 0x0000000811027223 */ /* 0x000fe20000000002 */
[----:B------:R-:W-:-:S05]  /*07e0*/  HADD2.F32 R6, -RZ, R6.H0_H0 ;  /* 0x20000006ff067230 */ /* 0x000fca0000004100 */
[----:B------:R-:W-:-:S07]  /*07f0*/  FFMA R23, R23, R6, R2 ;  /* 0x0000000617177223 */ /* 0x000fce0000000002 */
.L_x_6:
[----:B------:R-:W-:Y:S05]  /*0800*/  BRA.U !UP1, `(.L_x_3) ;  /* 0x00000001099c7547 */ /* 0x000fea000b800000 */
[----:B------:R-:W-:Y:S02]  /*0810*/  UISETP.NE.AND UP0, UPT, UR7, 0x1, UPT ;  /* 0x000000010700788c */ /* 0x000fe4000bf05270 */
[----:B------:R-:W-:-:S04]  /*0820*/  ULOP3.LUT UR5, UR5, 0x1, URZ, 0xc0, !UPT ;  /* 0x0000000105057892 */ /* 0x000fc8000f8ec0ff */
[----:B------:R-:W-:-:S03]  /*0830*/  UISETP.NE.U32.AND UP1, UPT, UR5, 0x1, UPT ;  /* 0x000000010500788c */ /* 0x000fc6000bf25070 */
[----:B------:R-:W-:Y:S08]  /*0840*/  BRA.U !UP0, `(.L_x_7) ;  /* 0x00000001085c7547 */ /* 0x000ff0000b800000 */
[----:B------:R-:W0:Y:S01]  /*0850*/  LDC.64 R6, c[0x0][0x388] ;  /* 0x0000e200ff067b82 */ /* 0x000e220000000a00 */
[----:B------:R-:W1:Y:S01]  /*0860*/  LDCU.64 UR6, c[0x0][0x380] ;  /* 0x00007000ff0677ac */ /* 0x000e620008000a00 */
[C---:B------:R-:W-:Y:S01]  /*0870*/  IADD3 R9, PT, PT, R18.reuse, UR4, RZ ;  /* 0x0000000412097c10 */ /* 0x040fe2000fffe0ff */
[----:B------:R-:W-:Y:S01]  /*0880*/  IMAD R11, R3, UR4, R0 ;  /* 0x00000004030b7c24 */ /* 0x000fe2000f8e0200 */
[----:B------:R-:W-:-:S04]  /*0890*/  IADD3 R2, P0, PT, R18, UR4, RZ ;  /* 0x0000000412027c10 */ /* 0x000fc8000ff1e0ff */
[----:B------:R-:W2:Y:S01]  /*08a0*/  LDC.64 R4, c[0x0][0x380] ;  /* 0x0000e000ff047b82 */ /* 0x000ea20000000a00 */
[----:B0-----:R-:W-:-:S04]  /*08b0*/  IMAD.WIDE R6, R11, 0x2, R6 ;  /* 0x000000020b067825 */ /* 0x001fc800078e0206 */
[----:B------:R-:W-:Y:S02]  /*08c0*/  IMAD.WIDE R10, R3, 0x2, R6 ;  /* 0x00000002030a7825 */ /* 0x000fe400078e0206 */
[----:B------:R-:W3:Y:S02]  /*08d0*/  LDG.E.U16 R6, desc[UR8][R6.64] ;  /* 0x0000000806067981 */ /* 0x000ee4000c1e1500 */
[----:B--2---:R-:W-:Y:S01]  /*08e0*/  IMAD.WIDE.U32 R4, R9, 0x2, R4 ;  /* 0x0000000209047825 */ /* 0x004fe200078e0004 */
[----:B------:R-:W-:Y:S01]  /*08f0*/  IADD3.X R9, PT, PT, RZ, RZ, RZ, P0, !PT ;  /* 0x000000ffff097210 */ /* 0x000fe200007fe4ff */
[----:B------:R-:W2:Y:S01]  /*0900*/  LDG.E.U16 R10, desc[UR8][R10.64] ;  /* 0x000000080a0a7981 */ /* 0x000ea2000c1e1500 */
[----:B-1----:R-:W-:-:S03]  /*0910*/  LEA R8, P0, R2, UR6, 0x1 ;  /* 0x0000000602087c11 */ /* 0x002fc6000f8008ff */
[----:B------:R-:W4:Y:S01]  /*0920*/  LDG.E.U16 R4, desc[UR8][R4.64] ;  /* 0x0000000804047981 */ /* 0x000f22000c1e1500 */
[----:B------:R-:W-:-:S05]  /*0930*/  LEA.HI.X R9, R2, UR7, R9, 0x1, P0 ;  /* 0x0000000702097c11 */ /* 0x000fca00080f0c09 */
[----:B------:R-:W5:Y:S01]  /*0940*/  LDG.E.U16 R8, desc[UR8][R8.64+0x2] ;  /* 0x0000020808087981 */ /* 0x000f62000c1e1500 */
[----:B------:R-:W-:Y:S01]  /*0950*/  UIADD3 UR4, UPT, UPT, UR4, 0x2, URZ ;  /* 0x0000000204047890 */ /* 0x000fe2000fffe0ff */
[----:B---3--:R-:W-:Y:S02]  /*0960*/  HADD2.F32 R12, -RZ, R6.H0_H0 ;  /* 0x20000006ff0c7230 */ /* 0x008fe40000004100 */
[----:B--2---:R-:W-:Y:S02]  /*0970*/  HADD2.F32 R14, -RZ, R10.H0_H0 ;  /* 0x2000000aff0e7230 */ /* 0x004fe40000004100 */
[----:B----4-:R-:W-:-:S05]  /*0980*/  HADD2.F32 R2, -RZ, R4.H0_H0 ;  /* 0x20000004ff027230 */ /* 0x010fca0000004100 */
[----:B------:R-:W-:Y:S01]  /*0990*/  FFMA R2, R2, R12, R23 ;  /* 0x0000000c02027223 */ /* 0x000fe20000000017 */
[----:B-----5:R-:W-:-:S05]  /*09a0*/  HADD2.F32 R13, -RZ, R8.H0_H0 ;  /* 0x20000008ff0d7230 */ /* 0x020fca0000004100 */
[----:B------:R-:W-:-:S07]  /*09b0*/  FFMA R23, R13, R14, R2 ;  /* 0x0000000e0d177223 */ /* 0x000fce0000000002 */
.L_x_7:
[----:B------:R-:W-:Y:S05]  /*09c0*/  BRA.U UP1, `(.L_x_3) ;  /* 0x00000001012c7547 */ /* 0x000fea000b800000 */
[----:B------:R-:W0:Y:S01]  /*09d0*/  LDC.64 R4, c[0x0][0x380] ;  /* 0x0000e000ff047b82 */ /* 0x000e220000000a00 */
[----:B------:R-:W-:Y:S01]  /*09e0*/  IADD3 R9, PT, PT, R18, UR4, RZ ;  /* 0x0000000412097c10 */ /* 0x000fe2000fffe0ff */
[----:B------:R-:W-:-:S06]  /*09f0*/  IMAD R11, R3, UR4, R0 ;  /* 0x00000004030b7c24 */ /* 0x000fcc000f8e0200 */
[----:B------:R-:W1:Y:S01]  /*0a00*/  LDC.64 R6, c[0x0][0x388] ;  /* 0x0000e200ff067b82 */ /* 0x000e620000000a00 */
[----:B0-----:R-:W-:-:S06]  /*0a10*/  IMAD.WIDE.U32 R4, R9, 0x2, R4 ;  /* 0x0000000209047825 */ /* 0x001fcc00078e0004 */
[----:B------:R-:W2:Y:S01]  /*0a20*/  LDG.E.U16 R4, desc[UR8][R4.64] ;  /* 0x0000000804047981 */ /* 0x000ea2000c1e1500 */
[----:B-1----:R-:W-:-:S06]  /*0a30*/  IMAD.WIDE R6, R11, 0x2, R6 ;  /* 0x000000020b067825 */ /* 0x002fcc00078e0206 */
[----:B------:R-:W3:Y:S01]  /*0a40*/  LDG.E.U16 R6, desc[UR8][R6.64] ;  /* 0x0000000806067981 */ /* 0x000ee2000c1e1500 */
[----:B--2---:R-:W-:Y:S02]  /*0a50*/  HADD2.F32 R2, -RZ, R4.H0_H0 ;  /* 0x20000004ff027230 */ /* 0x004fe40000004100 */
[----:B---3--:R-:W-:-:S05]  /*0a60*/  HADD2.F32 R8, -RZ, R6.H0_H0 ;  /* 0x20000006ff087230 */ /* 0x008fca0000004100 */
[----:B------:R-:W-:-:S07]  /*0a70*/  FFMA R23, R2, R8, R23 ;  /* 0x0000000802177223 */ /* 0x000fce0000000017 */
.L_x_3:
[----:B------:R-:W0:Y:S01]  /*0a80*/  LDC.64 R4, c[0x0][0x390] ;  /* 0x0000e400ff047b82 */ /* 0x000e220000000a00 */
[----:B------:R-:W-:-:S04]  /*0a90*/  IMAD R3, R19, R3, R0 ;  /* 0x0000000313037224 */ /* 0x000fc800078e0200 */
[----:B0-----:R-:W-:-:S05]  /*0aa0*/  IMAD.WIDE R2, R3, 0x4, R4 ;  /* 0x0000000403027825 */ /* 0x001fca00078e0204 */
[----:B------:R-:W-:Y:S01]  /*0ab0*/  STG.E desc[UR8][R2.64], R23 ;  /* 0x0000001702007986 */ /* 0x000fe2000c101908 */
[----:B------:R-:W-:Y:S05]  /*0ac0*/  EXIT ;  /* 0x000000000000794d */ /* 0x000fea0003800000 */
.L_x_8:
        /* <DEDUP_REMOVED lines=11> */
.L_x_52:


//--------------------- .text._Z18wmmaMixedPrecisionPK6__halfS1_PS_iii --------------------------
	.section	.text._Z18wmmaMixedPrecisionPK6__halfS1_PS_iii,"ax",@progbits
	.align	128
        .global         _Z18wmmaMixedPrecisionPK6__halfS1_PS_iii
        .type           _Z18wmmaMixedPrecisionPK6__halfS1_PS_iii,@function
        .size           _Z18wmmaMixedPrecisionPK6__halfS1_PS_iii,(.L_x_53 - _Z18wmmaMixedPrecisionPK6__halfS1_PS_iii)
        .other          _Z18wmmaMixedPrecisionPK6__halfS1_PS_iii,@"STO_CUDA_ENTRY STV_DEFAULT"
_Z18wmmaMixedPrecisionPK6__halfS1_PS_iii:
.text._Z18wmmaMixedPrecisionPK6__halfS1_PS_iii:
[----:B------:R-:W-:Y:S01]  /*0000*/  LDC R1, c[0x0][0x37c] ;  /* 0x0000df00ff017b82 */ /* 0x000fe20000000800 */
[----:B------:R-:W0:Y:S07]  /*0010*/  S2R R3, SR_TID.X ;  /* 0x0000000000037919 */ /* 0x000e2e0000002100 */
[----:B------:R-:W1:Y:S01]  /*0020*/  S2UR UR5, SR_CTAID.Y ;  /* 0x00000000000579c3 */ /* 0x000e620000002600 */
[----:B------:R-:W2:Y:S07]  /*0030*/  LDCU.64 UR14, c[0x0][0x398] ;  /* 0x00007300ff0e77ac */ /* 0x000eae0008000a00 */
[----:B------:R-:W0:Y:S08]  /*0040*/  S2UR UR4, SR_CTAID.X ;  /* 0x00000000000479c3 */ /* 0x000e300000002500 */
[----:B------:R-:W0:Y:S01]  /*0050*/  LDC R0, c[0x0][0x360] ;  /* 0x0000d800ff007b82 */ /* 0x000e220000000800 */
[----:B-1----:R-:W-:-:S04]  /*0060*/  USHF.L.U32 UR5, UR5, 0x4, URZ ;  /* 0x0000000405057899 */ /* 0x002fc800080006ff */
[----:B--2---:R-:W-:-:S06]  /*0070*/  UISETP.GE.AND UP0, UPT, UR5, UR15, UPT ;  /* 0x0000000f0500728c */ /* 0x004fcc000bf06270 */
[----:B------:R-:W-:Y:S01]  /*0080*/  PLOP3.LUT P0, PT, PT, PT, UP0, 0x80, 0x8 ;  /* 0x000000000008781c */ /* 0x000fe20003f0f008 */
[----:B0-----:R-:W-:-:S05]  /*0090*/  IMAD R0, R0, UR4, R3 ;  /* 0x0000000400007c24 */ /* 0x001fca000f8e0203 */
[----:B------:R-:W-:-:S04]  /*00a0*/  SHF.R.U32.HI R0, RZ, 0x1, R0 ;  /* 0x00000001ff007819 */ /* 0x000fc80000011600 */
[----:B------:R-:W-:-:S04]  /*00b0*/  LOP3.LUT R18, R0, 0x7ffffff0, RZ, 0xc0, !PT ;  /* 0x7ffffff000127812 */ /* 0x000fc800078ec0ff */
[----:B------:R-:W-:-:S13]  /*00c0*/  ISETP.GE.OR P0, PT, R18, UR14, P0 ;  /* 0x0000000e12007c0c */ /* 0x000fda0008706670 */
[----:B------:R-:W-:Y:S05]  /*00d0*/  @P0 EXIT ;  /* 0x000000000000094d */ /* 0x000fea0003800000 */
[----:B------:R-:W0:Y:S01]  /*00e0*/  LDCU UR4, c[0x0][0x3a0] ;  /* 0x00007400ff0477ac */ /* 0x000e220008000800 */
[----:B------:R-:W-:Y:S02]  /*00f0*/  CS2R R10, SRZ ;  /* 0x00000000000a7805 */ /* 0x000fe4000001ff00 */
[----:B------:R-:W-:Y:S02]  /*0100*/  CS2R R8, SRZ ;  /* 0x0000000000087805 */ /* 0x000fe4000001ff00 */
[----:B------:R-:W-:Y:S01]  /*0110*/  CS2R R6, SRZ ;  /* 0x0000000000067805 */ /* 0x000fe2000001ff00 */
[----:B------:R-:W1:Y:S01]  /*0120*/  LDCU.64 UR12, c[0x0][0x358] ;  /* 0x00006b00ff0c77ac */ /* 0x000e620008000a00 */
[----:B------:R-:W-:Y:S01]  /*0130*/  CS2R R4, SRZ ;  /* 0x0000000000047805 */ /* 0x000fe2000001ff00 */
[----:B0-----:R-:W-:-:S05]  /*0140*/  IMAD.U32 R0, RZ, RZ, UR4 ;  /* 0x00000004ff007e24 */ /* 0x001fca000f8e00ff */
[----:B------:R-:W-:-:S13]  /*0150*/  ISETP.GT.AND P0, PT, R0, RZ, PT ;  /* 0x000000ff0000720c */ /* 0x000fda0003f04270 */
[----:B-1----:R-:W-:Y:S05]  /*0160*/  @!P0 BRA `(.L_x_9) ;  /* 0x0000001800d88947 */ /* 0x002fea0003800000 */
[----:B------:R-:W-:Y:S01]  /*0170*/  ISETP.GE.U32.AND P0, PT, R0, 0x31, PT ;  /* 0x000000310000780c */ /* 0x000fe20003f06070 */
[----:B------:R-:W-:Y:S01]  /*0180*/  UMOV UR4, URZ ;  /* 0x000000ff00047c82 */ /* 0x000fe20008000000 */
[----:B------:R-:W-:Y:S02]  /*0190*/  CS2R R10, SRZ ;  /* 0x00000000000a7805 */ /* 0x000fe4000001ff00 */
[----:B------:R-:W-:Y:S02]  /*01a0*/  CS2R R8, SRZ ;  /* 0x0000000000087805 */ /* 0x000fe4000001ff00 */
[----:B------:R-:W-:Y:S02]  /*01b0*/  CS2R R6, SRZ ;  /* 0x0000000000067805 */ /* 0x000fe4000001ff00 */
[----:B------:R-:W-:-:S05]  /*01c0*/  CS2R R4, SRZ ;  /* 0x0000000000047805 */ /* 0x000fca000001ff00 */
[----:B------:R-:W-:Y:S05]  /*01d0*/  @!P0 BRA `(.L_x_10) ;  /* 0x0000001400348947 */ /* 0x000fea0003800000 */
[----:B------:R-:W0:Y:S01]  /*01e0*/  LDC.64 R2, c[0x0][0x380] ;  /* 0x0000e000ff027b82 */ /* 0x000e220000000a00 */
[----:B------:R-:W-:Y:S01]  /*01f0*/  ISETP.GE.AND P2, PT, R0, 0x10, PT ;  /* 0x000000100000780c */ /* 0x000fe20003f46270 */
[----:B------:R-:W-:Y:S01]  /*0200*/  IMAD R16, R18, R0, RZ ;  /* 0x0000000012107224 */ /* 0x000fe200078e02ff */
[----:B------:R-:W-:Y:S01]  /*0210*/  USHF.L.U32 UR9, UR15, 0x4, URZ ;  /* 0x000000040f097899 */ /* 0x000fe200080006ff */
[C---:B------:R-:W-:Y:S01]  /*0220*/  ISETP.GE.AND P0, PT, R0.reuse, 0x20, PT ;  /* 0x000000200000780c */ /* 0x040fe20003f06270 */
[----:B------:R-:W-:Y:S01]  /*0230*/  USHF.L.U32 UR7, UR15, 0x5, URZ ;  /* 0x000000050f077899 */ /* 0x000fe200080006ff */
[----:B------:R-:W-:Y:S01]  /*0240*/  ISETP.GE.AND P1, PT, R0, 0x30, PT ;  /* 0x000000300000780c */ /* 0x000fe20003f26270 */
[----:B------:R-:W-:Y:S02]  /*0250*/  IMAD.MOV.U32 R11, RZ, RZ, RZ ;  /* 0x000000ffff0b7224 */ /* 0x000fe400078e00ff */
[----:B0-----:R-:W-:-:S05]  /*0260*/  IMAD.WIDE.U32 R2, R16, 0x2, R2 ;  /* 0x0000000210027825 */ /* 0x001fca00078e0002 */
[----:B------:R-:W-:Y:S05]  /*0270*/  @!P2 BRA `(.L_x_11) ;  /* 0x000000000084a947 */ /* 0x000fea0003800000 */
[----:B------:R-:W0:Y:S01]  /*0280*/  S2R R9, SR_LANEID ;  /* 0x0000000000097919 */ /* 0x000e220000000000 */
[----:B------:R-:W1:Y:S01]  /*0290*/  LDCU.64 UR10, c[0x0][0x388] ;  /* 0x00007100ff0a77ac */ /* 0x000e620008000a00 */
[----:B------:R-:W-:Y:S01]  /*02a0*/  IMAD.MOV.U32 R5, RZ, RZ, RZ ;  /* 0x000000ffff057224 */ /* 0x000fe200078e00ff */
[----:B------:R-:W-:Y:S01]  /*02b0*/  SHF.R.U32.HI R8, RZ, 0x1, R0 ;  /* 0x00000001ff087819 */ /* 0x000fe20000011600 */
[----:B------:R-:W-:Y:S01]  /*02c0*/  IMAD.U32 R21, RZ, RZ, UR15 ;  /* 0x0000000fff157e24 */ /* 0x000fe2000f8e00ff */
[----:B------:R-:W-:Y:S02]  /*02d0*/  USHF.R.U32.HI UR6, URZ, 0x1, UR15 ;  /* 0x00000001ff067899 */ /* 0x000fe4000801160f */
[----:B-1----:R-:W-:Y:S01]  /*02e0*/  ULEA UR4, UP0, UR5, UR10, 0x1 ;  /* 0x0000000a05047291 */ /* 0x002fe2000f8008ff */
[----:B0-----:R-:W-:Y:S02]  /*02f0*/  LOP3.LUT R4, R9, 0x3, RZ, 0xc0, !PT ;  /* 0x0000000309047812 */ /* 0x001fe400078ec0ff */
[----:B------:R-:W-:-:S05]  /*0300*/  SHF.R.U32.HI R9, RZ, 0x2, R9 ;  /* 0x00000002ff097819 */ /* 0x000fca0000011609 */
[----:B------:R-:W-:Y:S01]  /*0310*/  IMAD.WIDE.U32 R10, R9, UR6, R4 ;  /* 0x00000006090a7c25 */ /* 0x000fe2000f8e0004 */
[----:B------:R-:W-:Y:S02]  /*0320*/  ULEA.HI.X UR6, UR5, UR11, URZ, 0x1, UP0 ;  /* 0x0000000b05067291 */ /* 0x000fe400080f0cff */
[----:B------:R-:W-:-:S04]  /*0330*/  LEA R6, P2, R10, UR4, 0x2 ;  /* 0x000000040a067c11 */ /* 0x000fc8000f8410ff */
[----:B------:R-:W-:-:S03]  /*0340*/  LEA.HI.X R7, R10, UR6, R11, 0x2, P2 ;  /* 0x000000060a077c11 */ /* 0x000fc600090f140b */
[----:B------:R-:W-:Y:S02]  /*0350*/  IMAD.WIDE.U32 R20, R21, 0x10, R6 ;  /* 0x0000001015147825 */ /* 0x000fe400078e0006 */
[----:B------:R-:W2:Y:S04]  /*0360*/  LDG.E R17, desc[UR12][R6.64] ;  /* 0x0000000c06117981 */ /* 0x000ea8000c1e1900 */
[----:B------:R-:W3:Y:S04]  /*0370*/  LDG.E R19, desc[UR12][R20.64] ;  /* 0x0000000c14137981 */ /* 0x000ee8000c1e1900 */
[----:B------:R-:W4:Y:S04]  /*0380*/  LDG.E R22, desc[UR12][R6.64+0x10] ;  /* 0x0000100c06167981 */ /* 0x000f28000c1e1900 */
[----:B------:R-:W5:Y:S01]  /*0390*/  LDG.E R23, desc[UR12][R20.64+0x10] ;  /* 0x0000100c14177981 */ /* 0x000f62000c1e1900 */
[----:B------:R-:W-:-:S03]  /*03a0*/  IMAD.WIDE.U32 R4, R9, R8, R4 ;  /* 0x0000000809047225 */ /* 0x000fc600078e0004 */
[----:B------:R-:W-:-:S04]  /*03b0*/  LEA R12, P2, R4, R2, 0x2 ;  /* 0x00000002040c7211 */ /* 0x000fc800078410ff */
[----:B------:R-:W-:-:S03]  /*03c0*/  LEA.HI.X R13, R4, R3, R5, 0x2, P2 ;  /* 0x00000003040d7211 */ /* 0x000fc600010f1405 */
[----:B------:R-:W-:Y:S02]  /*03d0*/  IMAD.WIDE.U32 R14, R0, 0x10, R12 ;  /* 0x00000010000e7825 */ /* 0x000fe400078e000c */
[----:B------:R-:W5:Y:S04]  /*03e0*/  LDG.E R8, desc[UR12][R12.64] ;  /* 0x0000000c0c087981 */ /* 0x000f68000c1e1900 */
[----:B------:R-:W5:Y:S04]  /*03f0*/  LDG.E R10, desc[UR12][R12.64+0x10] ;  /* 0x0000100c0c0a7981 */ /* 0x000f68000c1e1900 */
[----:B------:R-:W5:Y:S04]  /*0400*/  LDG.E R9, desc[UR12][R14.64] ;  /* 0x0000000c0e097981 */ /* 0x000f68000c1e1900 */
[----:B------:R-:W5:Y:S04]  /*0410*/  LDG.E R11, desc[UR12][R14.64+0x10] ;  /* 0x0000100c0e0b7981 */ /* 0x000f68000c1e1900 */
[----:B--2---:R-:W-:Y:S04]  /*0420*/  MOVM.16.MT88 R4, R17 ;  /* 0x000000001104723a */ /* 0x004fe80000000000 */
[----:B---3--:R-:W0:Y:S04]  /*0430*/  MOVM.16.MT88 R5, R19 ;  /* 0x000000001305723a */ /* 0x008e280000000000 */
[----:B----4-:R-:W-:Y:S04]  /*0440*/  MOVM.16.MT88 R22, R22 ;  /* 0x000000001616723a */ /* 0x010fe80000000000 */
[----:B-----5:R-:W1:Y:S01]  /*0450*/  MOVM.16.MT88 R23, R23 ;  /* 0x000000001717723a */ /* 0x020e620000000000 */
[C---:B0-----:R-:W-:Y:S08]  /*0460*/  HMMA.16816.F32 R4, R8.reuse, R4, RZ ;  /* 0x000000040804723c */ /* 0x041ff000000018ff */
[----:B-1----:R-:W-:-:S15]  /*0470*/  HMMA.16816.F32 R8, R8, R22, RZ ;  /* 0x000000160808723c */ /* 0x002fde00000018ff */
[----:B------:R-:W-:-:S05]  /*0480*/  NOP ;  /* 0x0000000000007918 */ /* 0x000fca0000000000 */
.L_x_11:
[----:B------:R-:W-:Y:S05]  /*0490*/  @!P0 BRA `(.L_x_12) ;  /* 0x00000000008c8947 */ /* 0x000fea0003800000 */
[----:B------:R-:W0:Y:S01]  /*04a0*/  S2R R13, SR_LANEID ;  /* 0x00000000000d7919 */ /* 0x000e220000000000 */
[----:B------:R-:W1:Y:S01]  /*04b0*/  LDCU.64 UR10, c[0x0][0x388] ;  /* 0x00007100ff0a77ac */ /* 0x000e620008000a00 */
[----:B------:R-:W-:Y:S01]  /*04c0*/  IMAD.U32 R29, RZ, RZ, UR15 ;  /* 0x0000000fff1d7e24 */ /* 0x000fe2000f8e00ff */
[----:B------:R-:W-:Y:S01]  /*04d0*/  SHF.R.U32.HI R14, RZ, 0x1, R0 ;  /* 0x00000001ff0e7819 */ /* 0x000fe20000011600 */
[----:B------:R-:W-:Y:S02]  /*04e0*/  UIADD3 UR6, UP0, UPT, UR5, UR9, URZ ;  /* 0x0000000905067290 */ /* 0x000fe4000ff1e0ff */
[----:B------:R-:W-:Y:S02]  /*04f0*/  USHF.R.U32.HI UR14, URZ, 0x1, UR15 ;  /* 0x00000001ff0e7899 */ /* 0x000fe4000801160f */
[----:B------:R-:W-:Y:S02]  /*0500*/  ULEA.HI.X.SX32 UR8, UR9, URZ, 0x1, UP0 ;  /* 0x000000ff09087291 */ /* 0x000fe400080f0eff */
[----:B-1----:R-:W-:-:S04]  /*0510*/  ULEA UR4, UP0, UR6, UR10, 0x1 ;  /* 0x0000000a06047291 */ /* 0x002fc8000f8008ff */
[----:B------:R-:W-:Y:S01]  /*0520*/  ULEA.HI.X UR6, UR6, UR11, UR8, 0x1, UP0 ;  /* 0x0000000b06067291 */ /* 0x000fe200080f0c08 */
[----:B0-----:R-:W-:Y:S02]  /*0530*/  LOP3.LUT R12, R13, 0x3, RZ, 0xc0, !PT ;  /* 0x000000030d0c7812 */ /* 0x001fe400078ec0ff */
[----:B------:R-:W-:Y:S01]  /*0540*/  SHF.R.U32.HI R15, RZ, 0x2, R13 ;  /* 0x00000002ff0f7819 */ /* 0x000fe2000001160d */
[----:B------:R-:W-:-:S04]  /*0550*/  IMAD.MOV.U32 R13, RZ, RZ, RZ ;  /* 0x000000ffff0d7224 */ /* 0x000fc800078e00ff */
[----:B------:R-:W-:-:S03]  /*0560*/  IMAD.WIDE.U32 R20, R15, UR14, R12 ;  /* 0x0000000e0f147c25 */ /* 0x000fc6000f8e000c */
[----:B------:R-:W-:-:S04]  /*0570*/  LEA R26, P0, R20, UR4, 0x2 ;  /* 0x00000004141a7c11 */ /* 0x000fc8000f8010ff */
[----:B------:R-:W-:-:S03]  /*0580*/  LEA.HI.X R27, R20, UR6, R21, 0x2, P0 ;  /* 0x00000006141b7c11 */ /* 0x000fc600080f1415 */
[----:B------:R-:W-:Y:S02]  /*0590*/  IMAD.WIDE.U32 R28, R29, 0x10, R26 ;  /* 0x000000101d1c7825 */ /* 0x000fe400078e001a */
[----:B------:R-:W2:Y:S04]  /*05a0*/  LDG.E R24, desc[UR12][R26.64] ;  /* 0x0000000c1a187981 */ /* 0x000ea8000c1e1900 */
[----:B------:R2:W3:Y:S04]  /*05b0*/  LDG.E R17, desc[UR12][R26.64+0x10] ;  /* 0x0000100c1a117981 */ /* 0x0004e8000c1e1900 */
        /* <DEDUP_REMOVED lines=11> */
[----:B---3--:R-:W-:Y:S04]  /*0670*/  MOVM.16.MT88 R24, R17 ;  /* 0x000000001118723a */ /* 0x008fe80000000000 */
[----:B----4-:R-:W0:Y:S04]  /*0680*/  MOVM.16.MT88 R27, R19 ;  /* 0x00000000131b723a */ /* 0x010e280000000000 */
[----:B-----5:R-:W1:Y:S01]  /*0690*/  MOVM.16.MT88 R25, R25 ;  /* 0x000000001919723a */ /* 0x020e620000000000 */
[C---:B0-----:R-:W-:Y:S08]  /*06a0*/  HMMA.16816.F32 R4, R12.reuse, R26, R4 ;  /* 0x0000001a0c04723c */ /* 0x041ff00000001804 */
[----:B-1----:R-:W-:-:S15]  /*06b0*/  HMMA.16816.F32 R8, R12, R24, R8 ;  /* 0x000000180c08723c */ /* 0x002fde0000001808 */
[----:B------:R-:W-:-:S05]  /*06c0*/  NOP ;  /* 0x0000000000007918 */ /* 0x000fca0000000000 */
.L_x_12:
        /* <DEDUP_REMOVED lines=36> */
.L_x_13:
[C---:B------:R-:W-:Y:S01]  /*0910*/  ISETP.GE.AND P0, PT, R0.reuse, 0x40, PT ;  /* 0x000000400000780c */ /* 0x040fe20003f06270 */
[----:B------:R-:W-:Y:S01]  /*0920*/  VIADD R12, R0, 0xffffffff ;  /* 0xffffffff000c7836 */ /* 0x000fe20000000000 */
[----:B------:R-:W-:-:S04]  /*0930*/  UIMAD UR6, UR15, 0x30, URZ ;  /* 0x000000300f0678a4 */ /* 0x000fc8000f8e02ff */
[----:B------:R-:W-:-:S04]  /*0940*/  LEA.HI R12, R12, 0x1, RZ, 0x1c ;  /* 0x000000010c0c7811 */ /* 0x000fc800078fe0ff */
[----:B------:R-:W-:-:S04]  /*0950*/  LOP3.LUT R12, R12, 0x1ffffffc, RZ, 0xc0, !PT ;  /* 0x1ffffffc0c0c7812 */ /* 0x000fc800078ec0ff */
[----:B------:R-:W-:Y:S01]  /*0960*/  IADD3 R17, PT, PT, -R12, 0x4, RZ ;  /* 0x000000040c117810 */ /* 0x000fe20007ffe1ff */
[----:B------:R-:W-:Y:S06]  /*0970*/  @!P0 BRA `(.L_x_14) ;  /* 0x00000000008c8947 */ /* 0x000fec0003800000 */
        /* <DEDUP_REMOVED lines=23> */
[----:B0-----:R-:W-:Y:S02]  /*0af0*/  IMAD.WIDE.U32 R20, R0, 0x10, R26 ;  /* 0x0000001000147825 */ /* 0x001fe400078e001a */
        /* <DEDUP_REMOVED lines=11> */
.L_x_14:
[----:B------:R-:W-:Y:S01]  /*0bb0*/  ISETP.NE.AND P0, PT, R17, RZ, PT ;  /* 0x000000ff1100720c */ /* 0x000fe20003f05270 */
[----:B------:R-:W-:Y:S01]  /*0bc0*/  UMOV UR4, 0x60 ;  /* 0x0000006000047882 */ /* 0x000fe20000000000 */
[----:B------:R-:W-:-:S05]  /*0bd0*/  IADD3 R12, P1, PT, R2, 0xc0, RZ ;  /* 0x000000c0020c7810 */ /* 0x000fca0007f3e0ff */
[----:B------:R-:W-:-:S06]  /*0be0*/  IMAD.X R13, RZ, RZ, R3, P1 ;  /* 0x000000ffff0d7224 */ /* 0x000fcc00008e0603 */
[----:B------:R-:W-:Y:S05]  /*0bf0*/  @!P0 BRA `(.L_x_15) ;  /* 0x0000000800a88947 */ /* 0x000fea0003800000 */
[----:B------:R-:W0:Y:S01]  /*0c00*/  LDC R0, c[0x0][0x3a0] ;  /* 0x0000e800ff007b82 */ /* 0x000e220000000800 */
[----:B------:R-:W-:Y:S01]  /*0c10*/  USHF.L.U32 UR8, UR15, 0x6, URZ ;  /* 0x000000060f087899 */ /* 0x000fe200080006ff */
[----:B------:R-:W-:Y:S01]  /*0c20*/  VIADD R2, R16, 0x40 ;  /* 0x0000004010027836 */ /* 0x000fe20000000000 */
[----:B------:R-:W1:Y:S01]  /*0c30*/  LDCU UR15, c[0x0][0x39c] ;  /* 0x00007380ff0f77ac */ /* 0x000e620008000800 */
[----:B------:R-:W-:Y:S02]  /*0c40*/  IMAD.MOV.U32 R3, RZ, RZ, R12 ;  /* 0x000000ffff037224 */ /* 0x000fe400078e000c */
[----:B------:R-:W-:Y:S01]  /*0c50*/  IMAD.MOV.U32 R16, RZ, RZ, R13 ;  /* 0x000000ffff107224 */ /* 0x000fe200078e000d */
[----:B------:R-:W2:Y:S01]  /*0c60*/  LDCU.64 UR16, c[0x0][0x388] ;  /* 0x00007100ff1077ac */ /* 0x000ea20008000a00 */
[----:B------:R-:W-:Y:S02]  /*0c70*/  UIADD3 UR6, UPT, UPT, UR8, UR6, URZ ;  /* 0x0000000608067290 */ /* 0x000fe4000fffe0ff */
[----:B------:R-:W-:-:S02]  /*0c80*/  UIADD3 UR7, UPT, UPT, UR8, UR7, URZ ;  /* 0x0000000708077290 */ /* 0x000fc4000fffe0ff */
[----:B------:R-:W-:-:S12]  /*0c90*/  UIADD3 UR9, UPT, UPT, UR8, UR9, URZ ;  /* 0x0000000908097290 */ /* 0x000fd8000fffe0ff */
.L_x_20:
[----:B------:R-:W-:Y:S02]  /*0ca0*/  UIADD3 UR14, UPT, UPT, UR4, -0x10, URZ ;  /* 0xfffffff0040e7890 */ /* 0x000fe4000fffe0ff */
[C---:B0-----:R-:W-:Y:S01]  /*0cb0*/  ISETP.LT.AND P0, PT, R0.reuse, UR4, PT ;  /* 0x0000000400007c0c */ /* 0x041fe2000bf01270 */
[----:B------:R-:W-:Y:S02]  /*0cc0*/  UIADD3 UR11, UPT, UPT, UR4, 0x10, URZ ;  /* 0x00000010040b7890 */ /* 0x000fe4000fffe0ff */
[----:B------:R-:W-:Y:S01]  /*0cd0*/  UIADD3 UR10, UPT, UPT, UR4, 0x20, URZ ;  /* 0x00000020040a7890 */ /* 0x000fe2000fffe0ff */
[----:B------:R-:W-:-:S03]  /*0ce0*/  ISETP.LT.AND P3, PT, R0, UR14, PT ;  /* 0x0000000e00007c0c */ /* 0x000fc6000bf61270 */
[C---:B------:R-:W-:Y:S02]  /*0cf0*/  ISETP.LT.AND P1, PT, R0.reuse, UR11, PT ;  /* 0x0000000b00007c0c */ /* 0x040fe4000bf21270 */
[----:B------:R-:W-:-:S08]  /*0d00*/  ISETP.LT.AND P2, PT, R0, UR10, PT ;  /* 0x0000000a00007c0c */ /* 0x000fd0000bf41270 */
[----:B------:R-:W-:Y:S05]  /*0d10*/  @P3 BRA `(.L_x_16) ;  /* 0x0000000000903947 */ /* 0x000fea0003800000 */
[----:B------:R-:W0:Y:S01]  /*0d20*/  S2R R12, SR_LANEID ;  /* 0x00000000000c7919 */ /* 0x000e220000000000 */
[----:B------:R-:W3:Y:S01]  /*0d30*/  LDC R29, c[0x0][0x39c] ;  /* 0x0000e700ff1d7b82 */ /* 0x000ee20000000800 */
[----:B------:R-:W-:Y:S01]  /*0d40*/  UIADD3 UR10, UP0, UPT, UR5, UR8, URZ ;  /* 0x00000008050a7290 */ /* 0x000fe2000ff1e0ff */
[----:B------:R-:W-:-:S03]  /*0d50*/  IMAD.MOV.U32 R13, RZ, RZ, RZ ;  /* 0x000000ffff0d7224 */ /* 0x000fc600078e00ff */
[----:B------:R-:W-:Y:S02]  /*0d60*/  ULEA.HI.X.SX32 UR11, UR8, URZ, 0x1, UP0 ;  /* 0x000000ff080b7291 */ /* 0x000fe400080f0eff */
[----:B--2---:R-:W-:Y:S01]  /*0d70*/  ULEA UR14, UP0, UR10, UR16, 0x1 ;  /* 0x000000100a0e7291 */ /* 0x004fe2000f8008ff */
[----:B------:R-:W2:Y:S03]  /*0d80*/  LDC.64 R14, c[0x0][0x380] ;  /* 0x0000e000ff0e7b82 */ /* 0x000ea60000000a00 */
[----:B------:R-:W-:Y:S01]  /*0d90*/  ULEA.HI.X UR10, UR10, UR17, UR11, 0x1, UP0 ;  /* 0x000000110a0a7291 */ /* 0x000fe200080f0c0b */
[----:B---3--:R-:W-:Y:S02]  /*0da0*/  SHF.R.U32.HI R20, RZ, 0x1, R29 ;  /* 0x00000001ff147819 */ /* 0x008fe4000001161d */
[----:B0-----:R-:W-:Y:S02]  /*0db0*/  SHF.R.U32.HI R19, RZ, 0x2, R12 ;  /* 0x00000002ff137819 */ /* 0x001fe4000001160c */
[----:B------:R-:W-:-:S05]  /*0dc0*/  LOP3.LUT R12, R12, 0x3, RZ, 0xc0, !PT ;  /* 0x000000030c0c7812 */ /* 0x000fca00078ec0ff */
[----:B------:R-:W-:-:S03]  /*0dd0*/  IMAD.WIDE.U32 R20, R19, R20, R12 ;  /* 0x0000001413147225 */ /* 0x000fc600078e000c */
[----:B------:R-:W-:-:S04]  /*0de0*/  LEA R24, P3, R20, UR14, 0x2 ;  /* 0x0000000e14187c11 */ /* 0x000fc8000f8610ff */
[----:B------:R-:W-:Y:S02]  /*0df0*/  LEA.HI.X R25, R20, UR10, R21, 0x2, P3 ;  /* 0x0000000a14197c11 */ /* 0x000fe400098f1415 */
[----:B------:R-:W-:Y:S01]  /*0e00*/  SHF.R.U32.HI R20, RZ, 0x1, R0 ;  /* 0x00000001ff147819 */ /* 0x000fe20000011600 */
[----:B------:R-:W-:Y:S02]  /*0e10*/  IMAD.WIDE.U32 R28, R29, 0x10, R24 ;  /* 0x000000101d1c7825 */ /* 0x000fe400078e0018 */
[----:B------:R-:W3:Y:S02]  /*0e20*/  LDG.E R22, desc[UR12][R24.64+0x10] ;  /* 0x0000100c18167981 */ /* 0x000ee4000c1e1900 */
[----:B------:R-:W-:Y:S02]  /*0e30*/  IMAD.WIDE.U32 R12, R19, R20, R12 ;  /* 0x00000014130c7225 */ /* 0x000fe400078e000c */
[----:B------:R-:W4:Y:S04]  /*0e40*/  LDG.E R21, desc[UR12][R28.64] ;  /* 0x0000000c1c157981 */ /* 0x000f28000c1e1900 */
[----:B------:R0:W5:Y:S04]  /*0e50*/  LDG.E R20, desc[UR12][R24.64] ;  /* 0x0000000c18147981 */ /* 0x000168000c1e1900 */
[----:B------:R-:W5:Y:S01]  /*0e60*/  LDG.E R23, desc[UR12][R28.64+0x10] ;  /* 0x0000100c1c177981 */ /* 0x000f62000c1e1900 */
[----:B--2---:R-:W-:-:S03]  /*0e70*/  IMAD.WIDE.U32 R14, R2, 0x2, R14 ;  /* 0x00000002020e7825 */ /* 0x004fc600078e000e */
[----:B------:R-:W-:-:S04]  /*0e80*/  LEA R26, P3, R12, R14, 0x2 ;  /* 0x0000000e0c1a7211 */ /* 0x000fc800078610ff */
[----:B------:R-:W-:-:S03]  /*0e90*/  LEA.HI.X R27, R12, R15, R13, 0x2, P3 ;  /* 0x0000000f0c1b7211 */ /* 0x000fc600018f140d */
[----:B0-----:R-:W-:Y:S02]  /*0ea0*/  IMAD.WIDE.U32 R24, R0, 0x10, R26 ;  /* 0x0000001000187825 */ /* 0x001fe400078e001a */
[----:B------:R-:W2:Y:S04]  /*0eb0*/  LDG.E R12, desc[UR12][R26.64] ;  /* 0x0000000c1a0c7981 */ /* 0x000ea8000c1e1900 */
[----:B------:R-:W2:Y:S04]  /*0ec0*/  LDG.E R14, desc[UR12][R26.64+0x10] ;  /* 0x0000100c1a0e7981 */ /* 0x000ea8000c1e1900 */
[----:B------:R-:W2:Y:S04]  /*0ed0*/  LDG.E R13, desc[UR12][R24.64] ;  /* 0x0000000c180d7981 */ /* 0x000ea8000c1e1900 */
[----:B------:R-:W2:Y:S04]  /*0ee0*/  LDG.E R15, desc[UR12][R24.64+0x10] ;  /* 0x0000100c180f7981 */ /* 0x000ea8000c1e1900 */
[----:B---3--:R-:W-:Y:S04]  /*0ef0*/  MOVM.16.MT88 R22, R22 ;  /* 0x000000001616723a */ /* 0x008fe80000000000 */
[----:B----4-:R-:W-:Y:S04]  /*0f00*/  MOVM.16.MT88 R21, R21 ;  /* 0x000000001515723a */ /* 0x010fe80000000000 */
[----:B-----5:R-:W2:Y:S04]  /*0f10*/  MOVM.16.MT88 R20, R20 ;  /* 0x000000001414723a */ /* 0x020ea80000000000 */
[----:B------:R-:W0:Y:S01]  /*0f20*/  MOVM.16.MT88 R23, R23 ;  /* 0x000000001717723a */ /* 0x000e220000000000 */
[C---:B--2---:R-:W-:Y:S08]  /*0f30*/  HMMA.16816.F32 R4, R12.reuse, R20, R4 ;  /* 0x000000140c04723c */ /* 0x044ff00000001804 */
[----:B0-----:R-:W-:-:S15]  /*0f40*/  HMMA.16816.F32 R8, R12, R22, R8 ;  /* 0x000000160c08723c */ /* 0x001fde0000001808 */
[----:B------:R-:W-:-:S05]  /*0f50*/  NOP ;  /* 0x0000000000007918 */ /* 0x000fca0000000000 */
.L_x_16:
[----:B------:R-:W-:Y:S05]  /*0f60*/  @P0 BRA `(.L_x_17) ;  /* 0x0000000000880947 */ /* 0x000fea0003800000 */
[----:B------:R-:W0:Y:S01]  /*0f70*/  S2R R12, SR_LANEID ;  /* 0x00000000000c7919 */ /* 0x000e220000000000 */
[----:B------:R-:W3:Y:S01]  /*0f80*/  LDC R29, c[0x0][0x39c] ;  /* 0x0000e700ff1d7b82 */ /* 0x000ee20000000800 */
[----:B------:R-:W-:Y:S01]  /*0f90*/  UIADD3 UR10, UP0, UPT, UR5, UR9, URZ ;  /* 0x00000009050a7290 */ /* 0x000fe2000ff1e0ff */
[----:B------:R-:W-:-:S03]  /*0fa0*/  IMAD.MOV.U32 R13, RZ, RZ, RZ ;  /* 0x000000ffff0d7224 */ /* 0x000fc600078e00ff */
[----:B------:R-:W-:Y:S02]  /*0fb0*/  ULEA.HI.X.SX32 UR11, UR9, URZ, 0x1, UP0 ;  /* 0x000000ff090b7291 */ /* 0x000fe400080f0eff */
[----:B--2---:R-:W-:-:S04]  /*0fc0*/  ULEA UR14, UP0, UR10, UR16, 0x1 ;  /* 0x000000100a0e7291 */ /* 0x004fc8000f8008ff */
        /* <DEDUP_REMOVED lines=24> */
[----:B-----5:R-:W2:Y:S01]  /*1150*/  MOVM.16.MT88 R23, R23 ;  /* 0x000000001717723a */ /* 0x020ea20000000000 */
[C---:B0-----:R-:W-:Y:S08]  /*1160*/  HMMA.16816.F32 R4, R12.reuse, R20, R4 ;  /* 0x000000140c04723c */ /* 0x041ff00000001804 */
[----:B--2---:R-:W-:-:S15]  /*1170*/  HMMA.16816.F32 R8, R12, R22, R8 ;  /* 0x000000160c08723c */ /* 0x004fde0000001808 */
[----:B------:R-:W-:-:S05]  /*1180*/  NOP ;  /* 0x0000000000007918 */ /* 0x000fca0000000000 */
.L_x_17:
        /* <DEDUP_REMOVED lines=35> */
.L_x_18:
        /* <DEDUP_REMOVED lines=35> */
.L_x_19:
[----:B------:R-:W-:Y:S01]  /*15f0*/  VIADD R17, R17, 0x4 ;  /* 0x0000000411117836 */ /* 0x000fe20000000000 */
[----:B------:R-:W-:Y:S01]  /*1600*/  IADD3 R3, P1, PT, R3, 0x80, RZ ;  /* 0x0000008003037810 */ /* 0x000fe20007f3e0ff */
[----:B------:R-:W-:Y:S01]  /*1610*/  UIADD3 UR4, UPT, UPT, UR4, 0x40, URZ ;  /* 0x0000004004047890 */ /* 0x000fe2000fffe0ff */
[----:B------:R-:W-:Y:S01]  /*1620*/  VIADD R2, R2, 0x40 ;  /* 0x0000004002027836 */ /* 0x000fe20000000000 */
[----:B-1----:R-:W-:Y:S01]  /*1630*/  ULEA UR6, UR15, UR6, 0x6 ;  /* 0x000000060f067291 */ /* 0x002fe2000f8e30ff */
[----:B------:R-:W-:Y:S01]  /*1640*/  ISETP.NE.AND P0, PT, R17, RZ, PT ;  /* 0x000000ff1100720c */ /* 0x000fe20003f05270 */
[----:B------:R-:W-:Y:S01]  /*1650*/  ULEA UR7, UR15, UR7, 0x6 ;  /* 0x000000070f077291 */ /* 0x000fe2000f8e30ff */
[----:B------:R-:W-:Y:S01]  /*1660*/  IMAD.X R16, RZ, RZ, R16, P1 ;  /* 0x000000ffff107224 */ /* 0x000fe200008e0610 */
[----:B------:R-:W-:Y:S02]  /*1670*/  ULEA UR8, UR15, UR8, 0x6 ;  /* 0x000000080f087291 */ /* 0x000fe4000f8e30ff */
[----:B------:R-:W-:-:S08]  /*1680*/  ULEA UR9, UR15, UR9, 0x6 ;  /* 0x000000090f097291 */ /* 0x000fd0000f8e30ff */
[----:B------:R-:W-:Y:S05]  /*1690*/  @P0 BRA `(.L_x_20) ;  /* 0xfffffff400800947 */ /* 0x000fea000383ffff */
.L_x_15:
[----:B------:R-:W-:-:S12]  /*16a0*/  UIADD3 UR4, UPT, UPT, UR4, -0x20, URZ ;  /* 0xffffffe004047890 */ /* 0x000fd8000fffe0ff */
.L_x_10:
[----:B------:R-:W-:-:S05]  /*16b0*/  VIADD R2, R0, 0xffffffff ;  /* 0xffffffff00027836 */ /* 0x000fca0000000000 */
[----:B------:R-:W-:-:S04]  /*16c0*/  LEA.HI R2, R2, 0x1, RZ, 0x1c ;  /* 0x0000000102027811 */ /* 0x000fc800078fe0ff */
[----:B------:R-:W-:-:S13]  /*16d0*/  LOP3.LUT P0, R20, R2, 0x3, RZ, 0xc0, !PT ;  /* 0x0000000302147812 */ /* 0x000fda000780c0ff */
[----:B------:R-:W-:Y:S05]  /*16e0*/  @!P0 BRA `(.L_x_9) ;  /* 0x0000000400788947 */ /* 0x000fea0003800000 */
[----:B------:R-:W-:Y:S01]  /*16f0*/  UIADD3 UR9, UPT, UPT, UR4, 0x10, URZ ;  /* 0x0000001004097890 */ /* 0x000fe2000fffe0ff */
[----:B------:R-:W-:Y:S01]  /*1700*/  IADD3 R20, PT, PT, -R20, 0x1, RZ ;  /* 0x0000000114147810 */ /* 0x000fe20007ffe1ff */
[----:B------:R-:W-:Y:S02]  /*1710*/  UIMAD UR8, UR4, UR15, URZ ;  /* 0x0000000f040872a4 */ /* 0x000fe4000f8e02ff */
[----:B------:R-:W-:Y:S01]  /*1720*/  IMAD R19, R18, R0, UR4 ;  /* 0x0000000412137e24 */ /* 0x000fe2000f8e0200 */
[----:B------:R-:W-:Y:S01]  /*1730*/  ISETP.NE.AND P1, PT, R20, RZ, PT ;  /* 0x000000ff1400720c */ /* 0x000fe20003f25270 */
[----:B------:R-:W-:Y:S01]  /*1740*/  ULEA UR6, UR15, UR8, 0x4 ;  /* 0x000000080f067291 */ /* 0x000fe2000f8e20ff */
[----:B------:R-:W-:-:S13]  /*1750*/  ISETP.LT.AND P0, PT, R0, UR9, PT ;  /* 0x0000000900007c0c */ /* 0x000fda000bf01270 */
[----:B------:R-:W-:Y:S05]  /*1760*/  @P0 BRA `(.L_x_21) ;  /* 0x0000000000940947 */ /* 0x000fea0003800000 */
[----:B------:R-:W0:Y:S01]  /*1770*/  S2R R2, SR_LANEID ;  /* 0x0000000000027919 */ /* 0x000e220000000000 */
[----:B------:R-:W1:Y:S01]  /*1780*/  LDCU.64 UR10, c[0x0][0x388] ;  /* 0x00007100ff0a77ac */ /* 0x000e620008000a00 */
[----:B------:R-:W-:Y:S01]  /*1790*/  IMAD.MOV.U32 R13, RZ, RZ, RZ ;  /* 0x000000ffff0d7224 */ /* 0x000fe200078e00ff */
[----:B------:R-:W-:Y:S01]  /*17a0*/  SHF.R.U32.HI R14, RZ, 0x1, R0 ;  /* 0x00000001ff0e7819 */ /* 0x000fe20000011600 */
[----:B------:R-:W-:Y:S01]  /*17b0*/  IMAD.U32 R27, RZ, RZ, UR15 ;  /* 0x0000000fff1b7e24 */ /* 0x000fe2000f8e00ff */
[----:B------:R-:W-:Y:S02]  /*17c0*/  UIADD3 UR7, UP0, UPT, UR5, UR8, URZ ;  /* 0x0000000805077290 */ /* 0x000fe4000ff1e0ff */
[----:B------:R-:W-:Y:S02]  /*17d0*/  USHF.R.U32.HI UR14, URZ, 0x1, UR15 ;  /* 0x00000001ff0e7899 */ /* 0x000fe4000801160f */
[----:B------:R-:W-:Y:S02]  /*17e0*/  ULEA.HI.X.SX32 UR8, UR8, URZ, 0x1, UP0 ;  /* 0x000000ff08087291 */ /* 0x000fe400080f0eff */
[----:B-1----:R-:W-:-:S04]  /*17f0*/  ULEA UR4, UP0, UR7, UR10, 0x1 ;  /* 0x0000000a07047291 */ /* 0x002fc8000f8008ff */
[----:B------:R-:W-:Y:S01]  /*1800*/  ULEA.HI.X UR7, UR7, UR11, UR8, 0x1, UP0 ;  /* 0x0000000b07077291 */ /* 0x000fe200080f0c08 */
[----:B0-----:R-:W-:Y:S02]  /*1810*/  LOP3.LUT R12, R2, 0x3, RZ, 0xc0, !PT ;  /* 0x00000003020c7812 */ /* 0x001fe400078ec0ff */
[----:B------:R-:W-:Y:S02]  /*1820*/  SHF.R.U32.HI R15, RZ, 0x2, R2 ;  /* 0x00000002ff0f7819 */ /* 0x000fe40000011602 */
[----:B------:R-:W0:Y:S03]  /*1830*/  LDC.64 R2, c[0x0][0x380] ;  /* 0x0000e000ff027b82 */ /* 0x000e260000000a00 */
[----:B------:R-:W-:-:S03]  /*1840*/  IMAD.WIDE.U32 R16, R15, UR14, R12 ;  /* 0x0000000e0f107c25 */ /* 0x000fc6000f8e000c */
[----:B------:R-:W-:-:S04]  /*1850*/  LEA R28, P0, R16, UR4, 0x2 ;  /* 0x00000004101c7c11 */ /* 0x000fc8000f8010ff */
[----:B------:R-:W-:-:S03]  /*1860*/  LEA.HI.X R29, R16, UR7, R17, 0x2, P0 ;  /* 0x00000007101d7c11 */ /* 0x000fc600080f1411 */
[----:B------:R-:W-:Y:S02]  /*1870*/  IMAD.WIDE.U32 R26, R27, 0x10, R28 ;  /* 0x000000101b1a7825 */ /* 0x000fe400078e001c */
[----:B------:R-:W3:Y:S04]  /*1880*/  LDG.E R21, desc[UR12][R28.64] ;  /* 0x0000000c1c157981 */ /* 0x000ee8000c1e1900 */
[----:B------:R3:W4:Y:S04]  /*1890*/  LDG.E R22, desc[UR12][R28.64+0x10] ;  /* 0x0000100c1c167981 */ /* 0x000728000c1e1900 */
[----:B------:R-:W5:Y:S04]  /*18a0*/  LDG.E R23, desc[UR12][R26.64] ;  /* 0x0000000c1a177981 */ /* 0x000f68000c1e1900 */
[----:B------:R4:W2:Y:S01]  /*18b0*/  LDG.E R24, desc[UR12][R26.64+0x10] ;  /* 0x0000100c1a187981 */ /* 0x0008a2000c1e1900 */
[----:B------:R-:W-:-:S04]  /*18c0*/  IMAD.WIDE.U32 R12, R15, R14, R12 ;  /* 0x0000000e0f0c7225 */ /* 0x000fc800078e000c */
[----:B0-----:R-:W-:-:S03]  /*18d0*/  IMAD.WIDE.U32 R2, R19, 0x2, R2 ;  /* 0x0000000213027825 */ /* 0x001fc600078e0002 */
[----:B------:R-:W-:-:S04]  /*18e0*/  LEA R2, P0, R12, R2, 0x2 ;  /* 0x000000020c027211 */ /* 0x000fc800078010ff */
[----:B------:R-:W-:-:S03]  /*18f0*/  LEA.HI.X R3, R12, R3, R13, 0x2, P0 ;  /* 0x000000030c037211 */ /* 0x000fc600000f140d */
[----:B------:R-:W-:Y:S02]  /*1900*/  IMAD.WIDE.U32 R16, R0, 0x10, R2 ;  /* 0x0000001000107825 */ /* 0x000fe400078e0002 */
[----:B------:R-:W2:Y:S04]  /*1910*/  LDG.E R12, desc[UR12][R2.64] ;  /* 0x0000000c020c7981 */ /* 0x000ea8000c1e1900 */
[----:B------:R-:W2:Y:S04]  /*1920*/  LDG.E R14, desc[UR12][R2.64+0x10] ;  /* 0x0000100c020e7981 */ /* 0x000ea8000c1e1900 */
[----:B------:R-:W2:Y:S04]  /*1930*/  LDG.E R13, desc[UR12][R16.64] ;  /* 0x0000000c100d7981 */ /* 0x000ea8000c1e1900 */
[----:B------:R-:W2:Y:S04]  /*1940*/  LDG.E R15, desc[UR12][R16.64+0x10] ;  /* 0x0000100c100f7981 */ /* 0x000ea8000c1e1900 */
[----:B---3--:R-:W-:Y:S04]  /*1950*/  MOVM.16.MT88 R28, R21 ;  /* 0x00000000151c723a */ /* 0x008fe80000000000 */
[----:B----4-:R-:W-:Y:S04]  /*1960*/  MOVM.16.MT88 R26, R22 ;  /* 0x00000000161a723a */ /* 0x010fe80000000000 */
[----:B-----5:R-:W0:Y:S04]  /*1970*/  MOVM.16.MT88 R29, R23 ;  /* 0x00000000171d723a */ /* 0x020e280000000000 */
[----:B--2---:R-:W1:Y:S01]  /*1980*/  MOVM.16.MT88 R27, R24 ;  /* 0x00000000181b723a */ /* 0x004e620000000000 */
[C---:B0-----:R-:W-:Y:S08]  /*1990*/  HMMA.16816.F32 R4, R12.reuse, R28, R4 ;  /* 0x0000001c0c04723c */ /* 0x041ff00000001804 */
[----:B-1----:R-:W-:-:S15]  /*19a0*/  HMMA.16816.F32 R8, R12, R26, R8 ;  /* 0x0000001a0c08723c */ /* 0x002fde0000001808 */
[----:B------:R-:W-:-:S05]  /*19b0*/  NOP ;  /* 0x0000000000007918 */ /* 0x000fca0000000000 */
.L_x_21:
[----:B------:R-:W-:Y:S05]  /*19c0*/  @!P1 BRA `(.L_x_9) ;  /* 0x0000000000c09947 */ /* 0x000fea0003800000 */
[----:B------:R-:W0:Y:S01]  /*19d0*/  LDC R0, c[0x0][0x39c] ;  /* 0x0000e700ff007b82 */ /* 0x000e220000000800 */
[----:B------:R-:W-:Y:S01]  /*19e0*/  VIADD R19, R19, 0x10 ;  /* 0x0000001013137836 */ /* 0x000fe20000000000 */
[----:B------:R-:W1:Y:S01]  /*19f0*/  LDCU UR15, c[0x0][0x39c] ;  /* 0x00007380ff0f77ac */ /* 0x000e620008000800 */
[----:B------:R-:W3:Y:S05]  /*1a00*/  LDCU.64 UR10, c[0x0][0x388] ;  /* 0x00007100ff0a77ac */ /* 0x000eea0008000a00 */
.L_x_23:
[----:B------:R-:W4:Y:S01]  /*1a10*/  LDC R17, c[0x0][0x3a0] ;  /* 0x0000e800ff117b82 */ /* 0x000f220000000800 */
[----:B------:R-:W-:Y:S01]  /*1a20*/  UIADD3 UR9, UPT, UPT, UR9, 0x10, URZ ;  /* 0x0000001009097890 */ /* 0x000fe2000fffe0ff */
[----:B------:R-:W-:-:S05]  /*1a30*/  VIADD R20, R20, 0x1 ;  /* 0x0000000114147836 */ /* 0x000fca0000000000 */
[----:B------:R-:W-:Y:S02]  /*1a40*/  ISETP.NE.AND P1, PT, R20, RZ, PT ;  /* 0x000000ff1400720c */ /* 0x000fe40003f25270 */
[----:B----4-:R-:W-:-:S13]  /*1a50*/  ISETP.LT.AND P0, PT, R17, UR9, PT ;  /* 0x0000000911007c0c */ /* 0x010fda000bf01270 */
[----:B------:R-:W-:Y:S05]  /*1a60*/  @P0 BRA `(.L_x_22) ;  /* 0x00000000008c0947 */ /* 0x000fea0003800000 */
[----:B------:R-:W4:Y:S01]  /*1a70*/  S2R R15, SR_LANEID ;  /* 0x00000000000f7919 */ /* 0x000f220000000000 */
[----:B------:R-:W-:Y:S01]  /*1a80*/  UIADD3 UR4, UP0, UPT, UR5, UR6, URZ ;  /* 0x0000000605047290 */ /* 0x000fe2000ff1e0ff */
[----:B0-----:R-:W-:Y:S01]  /*1a90*/  SHF.R.U32.HI R22, RZ, 0x1, R0 ;  /* 0x00000001ff167819 */ /* 0x001fe20000011600 */
[----:B------:R-:W-:Y:S01]  /*1aa0*/  IMAD.MOV.U32 R13, RZ, RZ, RZ ;  /* 0x000000ffff0d7224 */ /* 0x000fe200078e00ff */
[----:B------:R-:W0:Y:S01]  /*1ab0*/  LDC.64 R2, c[0x0][0x380] ;  /* 0x0000e000ff027b82 */ /* 0x000e220000000a00 */
[----:B------:R-:W-:Y:S01]  /*1ac0*/  ULEA.HI.X.SX32 UR7, UR6, URZ, 0x1, UP0 ;  /* 0x000000ff06077291 */ /* 0x000fe200080f0eff */
[----:B------:R-:W-:Y:S01]  /*1ad0*/  SHF.R.U32.HI R14, RZ, 0x1, R17 ;  /* 0x00000001ff0e7819 */ /* 0x000fe20000011611 */
[----:B---3--:R-:W-:-:S04]  /*1ae0*/  ULEA UR8, UP0, UR4, UR10, 0x1 ;  /* 0x0000000a04087291 */ /* 0x008fc8000f8008ff */
[----:B------:R-:W-:Y:S01]  /*1af0*/  ULEA.HI.X UR4, UR4, UR11, UR7, 0x1, UP0 ;  /* 0x0000000b04047291 */ /* 0x000fe200080f0c07 */
[----:B----4-:R-:W-:Y:S02]  /*1b00*/  LOP3.LUT R12, R15, 0x3, RZ, 0xc0, !PT ;  /* 0x000000030f0c7812 */ /* 0x010fe400078ec0ff */
[----:B------:R-:W-:-:S05]  /*1b10*/  SHF.R.U32.HI R15, RZ, 0x2, R15 ;  /* 0x00000002ff0f7819 */ /* 0x000fca000001160f */
[----:B------:R-:W-:-:S03]  /*1b20*/  IMAD.WIDE.U32 R22, R15, R22, R12 ;  /* 0x000000160f167225 */ /* 0x000fc600078e000c */
        /* <DEDUP_REMOVED lines=19> */
[----:B--2---:R-:W2:Y:S01]  /*1c60*/  MOVM.16.MT88 R27, R24 ;  /* 0x00000000181b723a */ /* 0x004ea20000000000 */
[C---:B0-----:R-:W-:Y:S08]  /*1c70*/  HMMA.16816.F32 R4, R12.reuse, R28, R4 ;  /* 0x0000001c0c04723c */ /* 0x041ff00000001804 */
[----:B--2---:R-:W-:-:S15]  /*1c80*/  HMMA.16816.F32 R8, R12, R26, R8 ;  /* 0x0000001a0c08723c */ /* 0x004fde0000001808 */
[----:B------:R-:W-:-:S05]  /*1c90*/  NOP ;  /* 0x0000000000007918 */ /* 0x000fca0000000000 */
.L_x_22:
[----:B-1----:R-:W-:Y:S01]  /*1ca0*/  ULEA UR6, UR15, UR6, 0x4 ;  /* 0x000000060f067291 */ /* 0x002fe2000f8e20ff */
[----:B------:R-:W-:Y:S01]  /*1cb0*/  VIADD R19, R19, 0x10 ;  /* 0x0000001013137836 */ /* 0x000fe20000000000 */
[----:B------:R-:W-:Y:S10]  /*1cc0*/  @P1 BRA `(.L_x_23) ;  /* 0xfffffffc00501947 */ /* 0x000ff4000383ffff */
.L_x_9:
[----:B------:R-:W1:Y:S01]  /*1cd0*/  S2R R3, SR_LANEID ;  /* 0x0000000000037919 */ /* 0x000e620000000000 */
[----:B------:R-:W4:Y:S01]  /*1ce0*/  LDCU.64 UR6, c[0x0][0x390] ;  /* 0x00007200ff0677ac */ /* 0x000f220008000a00 */
[----:B------:R-:W-:Y:S01]  /*1cf0*/  IMAD R18, R18, UR15, RZ ;  /* 0x0000000f12127c24 */ /* 0x000fe2000f8e02ff */
[----:B------:R-:W-:Y:S01]  /*1d00*/  F2FP.F16.F32.PACK_AB R7, R7, R6 ;  /* 0x000000060707723e */ /* 0x000fe200000000ff */
[----:B------:R-:W-:Y:S01]  /*1d10*/  USHF.R.U32.HI UR4, URZ, 0x1, UR15 ;  /* 0x00000001ff047899 */ /* 0x000fe2000801160f */
[----:B------:R-:W-:Y:S02]  /*1d20*/  F2FP.F16.F32.PACK_AB R9, R9, R8 ;  /* 0x000000080909723e */ /* 0x000fe400000000ff */
[C---:B0-----:R-:W-:Y:S02]  /*1d30*/  IADD3 R0, P0, PT, R18.reuse, UR5, RZ ;  /* 0x0000000512007c10 */ /* 0x041fe4000ff1e0ff */
[----:B------:R-:W-:Y:S02]  /*1d40*/  F2FP.F16.F32.PACK_AB R11, R11, R10 ;  /* 0x0000000a0b0b723e */ /* 0x000fe400000000ff */
[----:B------:R-:W-:-:S02]  /*1d50*/  LEA.HI.X.SX32 R17, R18, RZ, 0x1, P0 ;  /* 0x000000ff12117211 */ /* 0x000fc400000f0eff */
[----:B----4-:R-:W-:Y:S02]  /*1d60*/  LEA R15, P0, R0, UR6, 0x1 ;  /* 0x00000006000f7c11 */ /* 0x010fe4000f8008ff */
[----:B-1----:R-:W-:Y:S02]  /*1d70*/  LOP3.LUT R2, R3, 0x3, RZ, 0xc0, !PT ;  /* 0x0000000303027812 */ /* 0x002fe400078ec0ff */
[----:B------:R-:W-:Y:S01]  /*1d80*/  SHF.R.U32.HI R13, RZ, 0x2, R3 ;  /* 0x00000002ff0d7819 */ /* 0x000fe20000011603 */
[----:B------:R-:W-:-:S04]  /*1d90*/  IMAD.MOV.U32 R3, RZ, RZ, RZ ;  /* 0x000000ffff037224 */ /* 0x000fc800078e00ff */
[----:B------:R-:W-:Y:S01]  /*1da0*/  IMAD.WIDE.U32 R12, R13, UR4, R2 ;  /* 0x000000040d0c7c25 */ /* 0x000fe2000f8e0002 */
[----:B------:R-:W-:Y:S02]  /*1db0*/  LEA.HI.X R3, R0, UR7, R17, 0x1, P0 ;  /* 0x0000000700037c11 */ /* 0x000fe400080f0c11 */
[----:B------:R-:W-:Y:S01]  /*1dc0*/  LEA R2, P0, R12, R15, 0x2 ;  /* 0x0000000f0c027211 */ /* 0x000fe200078010ff */
[----:B------:R-:W-:-:S03]  /*1dd0*/  IMAD.U32 R15, RZ, RZ, UR4 ;  /* 0x00000004ff0f7e24 */ /* 0x000fc6000f8e00ff */
[----:B------:R-:W-:Y:S02]  /*1de0*/  LEA.HI.X R3, R12, R3, R13, 0x2, P0 ;  /* 0x000000030c037211 */ /* 0x000fe400000f140d */
[----:B------:R-:W-:Y:S01]  /*1df0*/  F2FP.F16.F32.PACK_AB R13, R5, R4 ;  /* 0x00000004050d723e */ /* 0x000fe200000000ff */
[----:B------:R-:W-:-:S04]  /*1e00*/  IMAD.WIDE.U32 R4, R15, 0x20, R2 ;  /* 0x000000200f047825 */ /* 0x000fc800078e0002 */
[----:B------:R-:W-:Y:S04]  /*1e10*/  STG.E desc[UR12][R2.64], R13 ;  /* 0x0000000d02007986 */ /* 0x000fe8000c10190c */
[----:B------:R-:W-:Y:S04]  /*1e20*/  STG.E desc[UR12][R4.64], R7 ;  /* 0x0000000704007986 */ /* 0x000fe8000c10190c */
[----:B------:R-:W-:Y:S04]  /*1e30*/  STG.E desc[UR12][R2.64+0x10], R9 ;  /* 0x0000100902007986 */ /* 0x000fe8000c10190c */
[----:B------:R-:W-:Y:S01]  /*1e40*/  STG.E desc[UR12][R4.64+0x10], R11 ;  /* 0x0000100b04007986 */ /* 0x000fe2000c10190c */
[----:B--23--:R-:W-:Y:S05]  /*1e50*/  EXIT ;  /* 0x000000000000794d */ /* 0x00cfea0003800000 */
.L_x_24:
        /* <DEDUP_REMOVED lines=10> */
.L_x_53:


//--------------------- .text._Z17wmmaOptimizedGemmPK6__halfS1_Pfiii --------------------------
	.section	.text._Z17wmmaOptimizedGemmPK6__halfS1_Pfiii,"ax",@progbits
	.align	128
        .global         _Z17wmmaOptimizedGemmPK6__halfS1_Pfiii
        .type           _Z17wmmaOptimizedGemmPK6__halfS1_Pfiii,@function
        .size           _Z17wmmaOptimizedGemmPK6__halfS1_Pfiii,(.L_x_50 - _Z17wmmaOptimizedGemmPK6__halfS1_Pfiii)
        .other          _Z17wmmaOptimizedGemmPK6__halfS1_Pfiii,@"STO_CUDA_ENTRY STV_DEFAULT"
_Z17wmmaOptimizedGemmPK6__halfS1_Pfiii:
.text._Z17wmmaOptimizedGemmPK6__halfS1_Pfiii:
[----:B------:R-:W-:Y:S01]  /*0000*/  LDC R1, c[0x0][0x37c] ;  /* 0x0000df00ff017b82 */ /* 0x000fe20000000800 */
[----:B------:R-:W0:Y:S01]  /*0010*/  S2R R20, SR_TID.X ;  /* 0x0000000000147919 */ /* 0x000e220000002100 */
[----:B------:R-:W1:Y:S01]  /*0020*/  LDCU UR4, c[0x0][0x3a0] ;  /* 0x00007400ff0477ac */ /* 0x000e620008000800 */
[----:B------:R-:W-:Y:S02]  /*0030*/  CS2R R14, SRZ ;  /* 0x00000000000e7805 */ /* 0x000fe4000001ff00 */
[----:B------:R-:W-:Y:S01]  /*0040*/  CS2R R12, SRZ ;  /* 0x00000000000c7805 */ /* 0x000fe2000001ff00 */
[----:B------:R-:W2:Y:S01]  /*0050*/  S2R R21, SR_CTAID.Y ;  /* 0x0000000000157919 */ /* 0x000ea20000002600 */
[----:B------:R-:W-:Y:S02]  /*0060*/  CS2R R10, SRZ ;  /* 0x00000000000a7805 */ /* 0x000fe4000001ff00 */
[----:B------:R-:W-:Y:S01]  /*0070*/  CS2R R8, SRZ ;  /* 0x0000000000087805 */ /* 0x000fe2000001ff00 */
[----:B------:R-:W3:Y:S01]  /*0080*/  LDCU.64 UR12, c[0x0][0x358] ;  /* 0x00006b00ff0c77ac */ /* 0x000ee20008000a00 */
[----:B------:R-:W4:Y:S01]  /*0090*/  S2R R22, SR_CTAID.X ;  /* 0x0000000000167919 */ /* 0x000f220000002500 */
[----:B-1----:R-:W-:Y:S01]  /*00a0*/  UISETP.GE.AND UP0, UPT, UR4, 0x1, UPT ;  /* 0x000000010400788c */ /* 0x002fe2000bf06270 */
[----:B0-----:R-:W-:-:S02]  /*00b0*/  SHF.R.U32.HI R23, RZ, 0x5, R20 ;  /* 0x00000005ff177819 */ /* 0x001fc40000011614 */
[----:B------:R-:W-:Y:S02]  /*00c0*/  SHF.R.U32.HI R24, RZ, 0x7, R20 ;  /* 0x00000007ff187819 */ /* 0x000fe40000011614 */
[----:B------:R-:W-:-:S04]  /*00d0*/  LOP3.LUT R23, R23, 0x3, RZ, 0xc0, !PT ;  /* 0x0000000317177812 */ /* 0x000fc800078ec0ff */
[----:B--23--:R-:W-:Y:S05]  /*00e0*/  BRA.U !UP0, `(.L_x_25) ;  /* 0x0000001508a87547 */ /* 0x00cfea000b800000 */
[----:B------:R-:W0:Y:S01]  /*00f0*/  LDCU UR11, c[0x0][0x360] ;  /* 0x00006c00ff0b77ac */ /* 0x000e220008000800 */
[----:B------:R-:W-:Y:S01]  /*0100*/  MOV R5, 0x130 ;  /* 0x0000013000057802 */ /* 0x000fe20000000f00 */
[----:B0-----:R-:W-:-:S12]  /*0110*/  ULOP3.LUT UR5, UR11, 0xffff, URZ, 0xc0, !UPT ;  /* 0x0000ffff0b057892 */ /* 0x001fd8000f8ec0ff */
[----:B----4-:R-:W-:Y:S05]  /*0120*/  CALL.REL.NOINC `($__internal_0_$__cuda_sm20_div_u16) ;  /* 0x0000001800107944 */ /* 0x010fea0003c00000 */
[----:B------:R-:W0:Y:S01]  /*0130*/  S2UR UR6, SR_CgaCtaId ;  /* 0x00000000000679c3 */ /* 0x000e220000008800 */
[----:B------:R-:W-:Y:S01]  /*0140*/  UMOV UR5, 0x400 ;  /* 0x0000040000057882 */ /* 0x000fe20000000000 */
[----:B------:R-:W-:Y:S01]  /*0150*/  ULOP3.LUT UR4, UR7, 0xffff, URZ, 0xc0, !UPT ;  /* 0x0000ffff07047892 */ /* 0x000fe2000f8ec0ff */
[----:B------:R-:W-:Y:S01]  /*0160*/  IMAD.MOV.U32 R15, RZ, RZ, RZ ;  /* 0x000000ffff0f7224 */ /* 0x000fe200078e00ff */
[----:B------:R-:W-:Y:S02]  /*0170*/  UIADD3 UR9, UPT, UPT, UR7, -0x1, URZ ;  /* 0xffffffff07097890 */ /* 0x000fe4000fffe0ff */
[----:B------:R-:W-:Y:S02]  /*0180*/  ULOP3.LUT UR15, UR4, 0x7fc, URZ, 0xc0, !UPT ;  /* 0x000007fc040f7892 */ /* 0x000fe4000f8ec0ff */
[----:B------:R-:W-:Y:S02]  /*0190*/  ULOP3.LUT UR8, UR4, 0x3, URZ, 0xc0, !UPT ;  /* 0x0000000304087892 */ /* 0x000fe4000f8ec0ff */
[----:B------:R-:W-:Y:S01]  /*01a0*/  UIADD3 UR7, UPT, UPT, -UR15, URZ, URZ ;  /* 0x000000ff0f077290 */ /* 0x000fe2000fffe1ff */
[----:B------:R-:W-:Y:S01]  /*01b0*/  UMOV UR4, URZ ;  /* 0x000000ff00047c82 */ /* 0x000fe20008000000 */
[----:B0-----:R-:W-:-:S06]  /*01c0*/  ULEA UR5, UR6, UR5, 0x18 ;  /* 0x0000000506057291 */ /* 0x001fcc000f8ec0ff */
[----:B------:R-:W-:-:S07]  /*01d0*/  LEA R24, R24, UR5, 0x9 ;  /* 0x0000000518187c11 */ /* 0x000fce000f8e48ff */
.L_x_38:
[----:B------:R-:W-:Y:S01]  /*01e0*/  ULOP3.LUT UR5, UR9, 0xffff, URZ, 0xc0, !UPT ;  /* 0x0000ffff09057892 */ /* 0x000fe2000f8ec0ff */
[----:B------:R-:W-:-:S03]  /*01f0*/  IMAD.MOV.U32 R3, RZ, RZ, RZ ;  /* 0x000000ffff037224 */ /* 0x000fc600078e00ff */
[----:B------:R-:W-:-:S09]  /*0200*/  UISETP.GE.U32.AND UP0, UPT, UR5, 0x3, UPT ;  /* 0x000000030500788c */ /* 0x000fd2000bf06070 */
[----:B------:R-:W-:Y:S05]  /*0210*/  BRA.U !UP0, `(.L_x_26) ;  /* 0x0000000508687547 */ /* 0x000fea000b800000 */
[----:B------:R-:W-:Y:S01]  /*0220*/  IMAD.U32 R3, RZ, RZ, UR11 ;  /* 0x0000000bff037e24 */ /* 0x000fe2000f8e00ff */
[----:B------:R-:W-:Y:S01]  /*0230*/  MOV R5, UR11 ;  /* 0x0000000b00057c02 */ /* 0x000fe20008000f00 */
[----:B------:R-:W-:Y:S01]  /*0240*/  VIADD R4, R20, UR11 ;  /* 0x0000000b14047c36 */ /* 0x000fe20008000000 */
[----:B------:R-:W0:Y:S01]  /*0250*/  LDCU UR16, c[0x0][0x3a0] ;  /* 0x00007400ff1077ac */ /* 0x000e220008000800 */
[--C-:B------:R-:W-:Y:S01]  /*0260*/  IMAD.MOV.U32 R2, RZ, RZ, R20.reuse ;  /* 0x000000ffff027224 */ /* 0x100fe200078e0014 */
[----:B------:R-:W-:Y:S01]  /*0270*/  LEA R0, R3, R20, 0x1 ;  /* 0x0000001403007211 */ /* 0x000fe200078e08ff */
[----:B------:R-:W-:Y:S01]  /*0280*/  IMAD R3, R5, 0x3, R20 ;  /* 0x0000000305037824 */ /* 0x000fe200078e0214 */
[----:B------:R-:W1:Y:S01]  /*0290*/  LDCU UR14, c[0x0][0x398] ;  /* 0x00007300ff0e77ac */ /* 0x000e620008000800 */
[----:B------:R-:W-:-:S05]  /*02a0*/  UMOV UR5, UR7 ;  /* 0x0000000700057c82 */ /* 0x000fca0008000000 */
.L_x_27:
[----:B------:R-:W-:Y:S02]  /*02b0*/  LOP3.LUT R17, R2, 0xf, RZ, 0xc0, !PT ;  /* 0x0000000f02117812 */ /* 0x000fe400078ec0ff */
[----:B----4-:R-:W-:-:S03]  /*02c0*/  SHF.R.U32.HI R16, RZ, 0x4, R2 ;  /* 0x00000004ff107819 */ /* 0x010fc60000011602 */
[----:B------:R-:W-:Y:S02]  /*02d0*/  VIADD R18, R17, UR4 ;  /* 0x0000000411127c36 */ /* 0x000fe40008000000 */
[----:B------:R-:W-:-:S03]  /*02e0*/  IMAD R5, R21, 0x40, R16 ;  /* 0x0000004015057824 */ /* 0x000fc600078e0210 */
[----:B0-----:R-:W-:-:S04]  /*02f0*/  ISETP.GE.AND P0, PT, R18, UR16, PT ;  /* 0x0000001012007c0c */ /* 0x001fc8000bf06270 */
[----:B-1----:R-:W-:Y:S01]  /*0300*/  ISETP.GE.OR P0, PT, R5, UR14, P0 ;  /* 0x0000000e05007c0c */ /* 0x002fe20008706670 */
[----:B------:R-:W0:-:S12]  /*0310*/  S2UR UR10, SR_CgaCtaId ;  /* 0x00000000000a79c3 */ /* 0x000e180000008800 */
[----:B------:R-:W1:Y:S01]  /*0320*/  @!P0 LDC.64 R6, c[0x0][0x380] ;  /* 0x0000e000ff068b82 */ /* 0x000e620000000a00 */
[----:B------:R-:W-:Y:S01]  /*0330*/  @!P0 IMAD R5, R5, UR16, R18 ;  /* 0x0000001005058c24 */ /* 0x000fe2000f8e0212 */
[----:B------:R-:W-:Y:S02]  /*0340*/  LOP3.LUT R18, R4, 0xf, RZ, 0xc0, !PT ;  /* 0x0000000f04127812 */ /* 0x000fe400078ec0ff */
[----:B------:R-:W-:Y:S02]  /*0350*/  SHF.R.U32.HI R26, RZ, 0x4, R4 ;  /* 0x00000004ff1a7819 */ /* 0x000fe40000011604 */
[----:B------:R-:W-:Y:S01]  /*0360*/  IADD3 R27, PT, PT, R18, UR4, RZ ;  /* 0x00000004121b7c10 */ /* 0x000fe2000fffe0ff */
[----:B------:R-:W-:Y:S02]  /*0370*/  UMOV UR6, 0x400 ;  /* 0x0000040000067882 */ /* 0x000fe40000000000 */
[----:B------:R-:W-:Y:S01]  /*0380*/  IMAD R25, R21, 0x40, R26 ;  /* 0x0000004015197824 */ /* 0x000fe200078e021a */
[----:B------:R-:W-:Y:S01]  /*0390*/  ISETP.GE.AND P2, PT, R27, UR16, PT ;  /* 0x000000101b007c0c */ /* 0x000fe2000bf46270 */
[----:B0-----:R-:W-:-:S03]  /*03a0*/  ULEA UR6, UR10, UR6, 0x18 ;  /* 0x000000060a067291 */ /* 0x001fc6000f8ec0ff */
[----:B------:R-:W-:Y:S01]  /*03b0*/  ISETP.LT.AND P2, PT, R25, UR14, !P2 ;  /* 0x0000000e19007c0c */ /* 0x000fe2000d741270 */
[----:B-1----:R-:W-:-:S04]  /*03c0*/  @!P0 IMAD.WIDE.U32 R6, R5, 0x2, R6 ;  /* 0x0000000205068825 */ /* 0x002fc800078e0006 */
[----:B------:R-:W-:Y:S01]  /*03d0*/  @!P0 IMAD.U32 R5, RZ, RZ, UR6 ;  /* 0x00000006ff058e24 */ /* 0x000fe2000f8e00ff */
[----:B------:R0:W2:Y:S07]  /*03e0*/  @!P0 LDG.E.U16.CONSTANT R28, desc[UR12][R6.64] ;  /* 0x0000000c061c8981 */ /* 0x0000ae000c1e9500 */
[----:B------:R-:W-:Y:S01]  /*03f0*/  @P2 IMAD R25, R25, UR16, R27 ;  /* 0x0000001019192c24 */ /* 0x000fe2000f8e021b */
[----:B0-----:R-:W-:-:S05]  /*0400*/  @!P0 LEA R6, R16, R5, 0x5 ;  /* 0x0000000510068211 */ /* 0x001fca00078e28ff */
[----:B------:R-:W-:Y:S02]  /*0410*/  @!P0 IMAD R19, R17, 0x2, R6 ;  /* 0x0000000211138824 */ /* 0x000fe400078e0206 */
[----:B------:R-:W0:Y:S02]  /*0420*/  @P2 LDC.64 R6, c[0x0][0x380] ;  /* 0x0000e000ff062b82 */ /* 0x000e240000000a00 */
[----:B0-----:R-:W-:-:S05]  /*0430*/  @P2 IMAD.WIDE.U32 R6, R25, 0x2, R6 ;  /* 0x0000000219062825 */ /* 0x001fca00078e0006 */
[----:B------:R0:W3:Y:S01]  /*0440*/  @P2 LDG.E.U16.CONSTANT R27, desc[UR12][R6.64] ;  /* 0x0000000c061b2981 */ /* 0x0000e2000c1e9500 */
[----:B------:R-:W-:Y:S01]  /*0450*/  @P0 IMAD.U32 R5, RZ, RZ, UR6 ;  /* 0x00000006ff050e24 */ /* 0x000fe2000f8e00ff */
[----:B------:R-:W-:-:S04]  /*0460*/  LOP3.LUT R25, R0, 0xf, RZ, 0xc0, !PT ;  /* 0x0000000f00197812 */ /* 0x000fc800078ec0ff */
[----:B------:R-:W-:-:S05]  /*0470*/  @P0 LEA R16, R16, R5, 0x5 ;  /* 0x0000000510100211 */ /* 0x000fca00078e28ff */
[----:B------:R-:W-:Y:S01]  /*0480*/  @P0 IMAD R17, R17, 0x2, R16 ;  /* 0x0000000211110824 */ /* 0x000fe200078e0210 */
[----:B------:R-:W-:Y:S01]  /*0490*/  SHF.R.U32.HI R16, RZ, 0x4, R0 ;  /* 0x00000004ff107819 */ /* 0x000fe20000011600 */
[C---:B------:R-:W-:Y:S01]  /*04a0*/  @!P2 IMAD R29, R26.reuse, 0x20, R5 ;  /* 0x000000201a1da824 */ /* 0x040fe200078e0205 */
[----:B------:R-:W-:-:S03]  /*04b0*/  @P2 LEA R26, R26, R5, 0x5 ;  /* 0x000000051a1a2211 */ /* 0x000fc600078e28ff */
[C---:B------:R-:W-:Y:S02]  /*04c0*/  @!P2 IMAD R29, R18.reuse, 0x2, R29 ;  /* 0x00000002121da824 */ /* 0x040fe400078e021d */
[----:B------:R-:W-:Y:S01]  /*04d0*/  @P2 IMAD R18, R18, 0x2, R26 ;  /* 0x0000000212122824 */ /* 0x000fe200078e021a */
[----:B--2---:R1:W-:Y:S02]  /*04e0*/  @!P0 STS.U16 [R19], R28 ;  /* 0x0000001c13008388 */ /* 0x0043e40000000400 */
[----:B-1----:R-:W-:Y:S01]  /*04f0*/  IADD3 R19, PT, PT, R25, UR4, RZ ;  /* 0x0000000419137c10 */ /* 0x002fe2000fffe0ff */
[----:B------:R-:W-:-:S03]  /*0500*/  IMAD R28, R21, 0x40, R16 ;  /* 0x00000040151c7824 */ /* 0x000fc600078e0210 */
[----:B------:R-:W-:-:S04]  /*0510*/  ISETP.GE.AND P1, PT, R19, UR16, PT ;  /* 0x0000001013007c0c */ /* 0x000fc8000bf26270 */
[----:B------:R-:W-:Y:S01]  /*0520*/  ISETP.LT.AND P1, PT, R28, UR14, !P1 ;  /* 0x0000000e1c007c0c */ /* 0x000fe2000cf21270 */
[----:B------:R-:W-:Y:S04]  /*0530*/  @P0 STS.U16 [R17], RZ ;  /* 0x000000ff11000388 */ /* 0x000fe80000000400 */
[----:B------:R-:W-:Y:S08]  /*0540*/  @!P2 STS.U16 [R29], RZ ;  /* 0x000000ff1d00a388 */ /* 0x000ff00000000400 */
[C---:B------:R-:W-:Y:S01]  /*0550*/  @!P1 IMAD R26, R16.reuse, 0x20, R5 ;  /* 0x00000020101a9824 */ /* 0x040fe200078e0205 */
[----:B------:R-:W-:Y:S01]  /*0560*/  @P1 LEA R16, R16, R5, 0x5 ;  /* 0x0000000510101211 */ /* 0x000fe200078e28ff */
[----:B------:R-:W-:Y:S01]  /*0570*/  @P1 IMAD R28, R28, UR16, R19 ;  /* 0x000000101c1c1c24 */ /* 0x000fe2000f8e0213 */
[----:B0-----:R-:W0:Y:S01]  /*0580*/  @P1 LDC.64 R6, c[0x0][0x380] ;  /* 0x0000e000ff061b82 */ /* 0x001e220000000a00 */
[C---:B------:R-:W-:Y:S01]  /*0590*/  @!P1 IMAD R19, R25.reuse, 0x2, R26 ;  /* 0x0000000219139824 */ /* 0x040fe200078e021a */
[----:B------:R-:W-:Y:S01]  /*05a0*/  SHF.R.U32.HI R26, RZ, 0x4, R3 ;  /* 0x00000004ff1a7819 */ /* 0x000fe20000011603 */
[----:B------:R-:W-:Y:S01]  /*05b0*/  @P1 IMAD R25, R25, 0x2, R16 ;  /* 0x0000000219191824 */ /* 0x000fe200078e0210 */
[----:B---3--:R1:W-:Y:S02]  /*05c0*/  @P2 STS.U16 [R18], R27 ;  /* 0x0000001b12002388 */ /* 0x0083e40000000400 */
[----:B-1----:R-:W-:Y:S01]  /*05d0*/  LOP3.LUT R18, R3, 0xf, RZ, 0xc0, !PT ;  /* 0x0000000f03127812 */ /* 0x002fe200078ec0ff */
[----:B------:R-:W-:-:S03]  /*05e0*/  IMAD R27, R21, 0x40, R26 ;  /* 0x00000040151b7824 */ /* 0x000fc600078e021a */
[----:B------:R-:W-:-:S04]  /*05f0*/  IADD3 R16, PT, PT, R18, UR4, RZ ;  /* 0x0000000412107c10 */ /* 0x000fc8000fffe0ff */
[----:B------:R-:W-:-:S04]  /*0600*/  ISETP.GE.AND P0, PT, R16, UR16, PT ;  /* 0x0000001010007c0c */ /* 0x000fc8000bf06270 */
[----:B------:R-:W-:-:S13]  /*0610*/  ISETP.LT.AND P0, PT, R27, UR14, !P0 ;  /* 0x0000000e1b007c0c */ /* 0x000fda000c701270 */
[----:B------:R-:W-:Y:S02]  /*0620*/  @P0 IMAD R27, R27, UR16, R16 ;  /* 0x000000101b1b0c24 */ /* 0x000fe4000f8e0210 */
[----:B------:R-:W1:Y:S01]  /*0630*/  @P0 LDC.64 R16, c[0x0][0x380] ;  /* 0x0000e000ff100b82 */ /* 0x000e620000000a00 */
[----:B0-----:R-:W-:-:S06]  /*0640*/  @P1 IMAD.WIDE.U32 R6, R28, 0x2, R6 ;  /* 0x000000021c061825 */ /* 0x001fcc00078e0006 */
[----:B------:R0:W2:Y:S01]  /*0650*/  @P1 LDG.E.U16.CONSTANT R6, desc[UR12][R6.64] ;  /* 0x0000000c06061981 */ /* 0x0000a2000c1e9500 */
[----:B-1----:R-:W-:-:S06]  /*0660*/  @P0 IMAD.WIDE.U32 R16, R27, 0x2, R16 ;  /* 0x000000021b100825 */ /* 0x002fcc00078e0010 */
[----:B------:R1:W3:Y:S01]  /*0670*/  @P0 LDG.E.U16.CONSTANT R16, desc[UR12][R16.64] ;  /* 0x0000000c10100981 */ /* 0x0002e2000c1e9500 */
[C---:B------:R-:W-:Y:S01]  /*0680*/  @!P0 IMAD R27, R26.reuse, 0x20, R5 ;  /* 0x000000201a1b8824 */ /* 0x040fe200078e0205 */
[----:B------:R-:W-:-:S03]  /*0690*/  @P0 LEA R5, R26, R5, 0x5 ;  /* 0x000000051a050211 */ /* 0x000fc600078e28ff */
[C---:B------:R-:W-:Y:S02]  /*06a0*/  @!P0 IMAD R27, R18.reuse, 0x2, R27 ;  /* 0x00000002121b8824 */ /* 0x040fe400078e021b */
[----:B------:R-:W-:Y:S01]  /*06b0*/  @P0 IMAD R5, R18, 0x2, R5 ;  /* 0x0000000212050824 */ /* 0x000fe200078e0205 */
[----:B------:R4:W-:Y:S01]  /*06c0*/  @!P1 STS.U16 [R19], RZ ;  /* 0x000000ff13009388 */ /* 0x0009e20000000400 */
[----:B------:R-:W-:-:S04]  /*06d0*/  UIADD3 UR5, UPT, UPT, UR5, 0x4, URZ ;  /* 0x0000000405057890 */ /* 0x000fc8000fffe0ff */
[----:B------:R-:W-:Y:S01]  /*06e0*/  UISETP.NE.AND UP0, UPT, UR5, URZ, UPT ;  /* 0x000000ff0500728c */ /* 0x000fe2000bf05270 */
[----:B0-----:R-:W-:Y:S01]  /*06f0*/  MOV R7, UR11 ;  /* 0x0000000b00077c02 */ /* 0x001fe20008000f00 */
[----:B------:R-:W-:Y:S01]  /*0700*/  IMAD.U32 R18, RZ, RZ, UR11 ;  /* 0x0000000bff127e24 */ /* 0x000fe2000f8e00ff */
[----:B------:R-:W-:Y:S01]  /*0710*/  MOV R29, UR11 ;  /* 0x0000000b001d7c02 */ /* 0x000fe20008000f00 */
[----:B-1----:R-:W-:Y:S02]  /*0720*/  IMAD.U32 R17, RZ, RZ, UR11 ;  /* 0x0000000bff117e24 */ /* 0x002fe4000f8e00ff */
[----:B------:R-:W-:Y:S01]  /*0730*/  IMAD R4, R7, 0x4, R4 ;  /* 0x0000000407047824 */ /* 0x000fe200078e0204 */
[----:B------:R-:W-:Y:S01]  /*0740*/  LEA R3, R18, R3, 0x2 ;  /* 0x0000000312037211 */ /* 0x000fe200078e10ff */
[----:B------:R-:W-:Y:S02]  /*0750*/  IMAD R0, R17, 0x4, R0 ;  /* 0x0000000411007824 */ /* 0x000fe400078e0200 */
[----:B------:R-:W-:Y:S01]  /*0760*/  IMAD R2, R29, 0x4, R2 ;  /* 0x000000041d027824 */ /* 0x000fe200078e0202 */
[----:B--2---:R4:W-:Y:S04]  /*0770*/  @P1 STS.U16 [R25], R6 ;  /* 0x0000000619001388 */ /* 0x0049e80000000400 */
[----:B------:R4:W-:Y:S04]  /*0780*/  @!P0 STS.U16 [R27], RZ ;  /* 0x000000ff1b008388 */ /* 0x0009e80000000400 */
[----:B---3--:R4:W-:Y:S01]  /*0790*/  @P0 STS.U16 [R5], R16 ;  /* 0x0000001005000388 */ /* 0x0089e20000000400 */
[----:B------:R-:W-:Y:S05]  /*07a0*/  BRA.U UP0, `(.L_x_27) ;  /* 0xfffffff900c07547 */ /* 0x000fea000b83ffff */
[----:B------:R-:W-:-:S07]  /*07b0*/  IMAD.U32 R3, RZ, RZ, UR15 ;  /* 0x0000000fff037e24 */ /* 0x000fce000f8e00ff */
.L_x_26:
[----:B------:R-:W-:-:S09]  /*07c0*/  UISETP.NE.AND UP0, UPT, UR8, URZ, UPT ;  /* 0x000000ff0800728c */ /* 0x000fd2000bf05270 */
[----:B------:R-:W-:Y:S05]  /*07d0*/  BRA.U !UP0, `(.L_x_28) ;  /* 0x0000000508107547 */ /* 0x000fea000b800000 */
[----:B------:R-:W0:Y:S01]  /*07e0*/  LDCU UR10, c[0x0][0x3a0] ;  /* 0x00007400ff0a77ac */ /* 0x000e220008000800 */
[----:B----4-:R-:W-:Y:S01]  /*07f0*/  IMAD R6, R3, UR11, R20 ;  /* 0x0000000b03067c24 */ /* 0x010fe2000f8e0214 */
[----:B------:R-:W1:Y:S04]  /*0800*/  LDCU UR14, c[0x0][0x398] ;  /* 0x00007300ff0e77ac */ /* 0x000e680008000800 */
[----:B------:R-:W-:Y:S02]  /*0810*/  LOP3.LUT R17, R6, 0xf, RZ, 0xc0, !PT ;  /* 0x0000000f06117812 */ /* 0x000fe400078ec0ff */
[----:B------:R-:W-:Y:S02]  /*0820*/  SHF.R.U32.HI R7, RZ, 0x4, R6 ;  /* 0x00000004ff077819 */ /* 0x000fe40000011606 */
[----:B------:R-:W-:-:S03]  /*0830*/  IADD3 R0, PT, PT, R17, UR4, RZ ;  /* 0x0000000411007c10 */ /* 0x000fc6000fffe0ff */
[----:B------:R-:W-:Y:S01]  /*0840*/  IMAD R5, R21, 0x40, R7 ;  /* 0x0000004015057824 */ /* 0x000fe200078e0207 */
[----:B0-----:R-:W-:-:S04]  /*0850*/  ISETP.GE.AND P0, PT, R0, UR10, PT ;  /* 0x0000000a00007c0c */ /* 0x001fc8000bf06270 */
[----:B-1----:R-:W-:-:S13]  /*0860*/  ISETP.LT.AND P0, PT, R5, UR14, !P0 ;  /* 0x0000000e05007c0c */ /* 0x002fda000c701270 */
[----:B------:R-:W0:Y:S01]  /*0870*/  @P0 LDC.64 R2, c[0x0][0x380] ;  /* 0x0000e000ff020b82 */ /* 0x000e220000000a00 */
[----:B------:R-:W-:-:S04]  /*0880*/  @P0 IMAD R5, R5, UR10, R0 ;  /* 0x0000000a05050c24 */ /* 0x000fc8000f8e0200 */
[----:B0-----:R-:W-:-:S06]  /*0890*/  @P0 IMAD.WIDE.U32 R2, R5, 0x2, R2 ;  /* 0x0000000205020825 */ /* 0x001fcc00078e0002 */
[----:B------:R-:W2:Y:S01]  /*08a0*/  @P0 LDG.E.U16.CONSTANT R2, desc[UR12][R2.64] ;  /* 0x0000000c02020981 */ /* 0x000ea2000c1e9500 */
[----:B------:R-:W0:Y:S01]  /*08b0*/  S2UR UR6, SR_CgaCtaId ;  /* 0x00000000000679c3 */ /* 0x000e220000008800 */
[----:B------:R-:W-:Y:S01]  /*08c0*/  UMOV UR5, 0x400 ;  /* 0x0000040000057882 */ /* 0x000fe20000000000 */
[----:B------:R-:W-:Y:S02]  /*08d0*/  UISETP.NE.AND UP0, UPT, UR8, 0x1, UPT ;  /* 0x000000010800788c */ /* 0x000fe4000bf05270 */
[----:B0-----:R-:W-:-:S06]  /*08e0*/  ULEA UR5, UR6, UR5, 0x18 ;  /* 0x0000000506057291 */ /* 0x001fcc000f8ec0ff */
[----:B------:R-:W-:-:S05]  /*08f0*/  @!P0 IMAD.U32 R0, RZ, RZ, UR5 ;  /* 0x00000005ff008e24 */ /* 0x000fca000f8e00ff */
[----:B------:R-:W-:Y:S01]  /*0900*/  @!P0 LEA R4, R7, R0, 0x5 ;  /* 0x0000000007048211 */ /* 0x000fe200078e28ff */
[----:B------:R-:W-:-:S03]  /*0910*/  @P0 IMAD.U32 R0, RZ, RZ, UR5 ;  /* 0x00000005ff000e24 */ /* 0x000fc6000f8e00ff */
[----:B------:R-:W-:Y:S01]  /*0920*/  @!P0 LEA R4, R17, R4, 0x1 ;  /* 0x0000000411048211 */ /* 0x000fe200078e08ff */
[----:B------:R-:W-:-:S04]  /*0930*/  @P0 IMAD R16, R7, 0x20, R0 ;  /* 0x0000002007100824 */ /* 0x000fc800078e0200 */
[----:B------:R-:W-:Y:S01]  /*0940*/  @P0 IMAD R17, R17, 0x2, R16 ;  /* 0x0000000211110824 */ /* 0x000fe200078e0210 */
[----:B------:R0:W-:Y:S04]  /*0950*/  @!P0 STS.U16 [R4], RZ ;  /* 0x000000ff04008388 */ /* 0x0001e80000000400 */
[----:B--2---:R0:W-:Y:S01]  /*0960*/  @P0 STS.U16 [R17], R2 ;  /* 0x0000000211000388 */ /* 0x0041e20000000400 */
[----:B------:R-:W-:Y:S05]  /*0970*/  BRA.U !UP0, `(.L_x_28) ;  /* 0x0000000108a87547 */ /* 0x000fea000b800000 */
[----:B------:R-:W-:Y:S01]  /*0980*/  VIADD R6, R6, UR11 ;  /* 0x0000000b06067c36 */ /* 0x000fe20008000000 */
[----:B------:R-:W-:Y:S04]  /*0990*/  BSSY.RECONVERGENT B0, `(.L_x_29) ;  /* 0x0000012000007945 */ /* 0x000fe80003800200 */
[----:B0-----:R-:W-:Y:S02]  /*09a0*/  LOP3.LUT R17, R6, 0xf, RZ, 0xc0, !PT ;  /* 0x0000000f06117812 */ /* 0x001fe400078ec0ff */
[----:B------:R-:W-:Y:S02]  /*09b0*/  SHF.R.U32.HI R7, RZ, 0x4, R6 ;  /* 0x00000004ff077819 */ /* 0x000fe40000011606 */
[----:B------:R-:W-:-:S03]  /*09c0*/  IADD3 R4, PT, PT, R17, UR4, RZ ;  /* 0x0000000411047c10 */ /* 0x000fc6000fffe0ff */
[----:B------:R-:W-:Y:S01]  /*09d0*/  IMAD R5, R21, 0x40, R7 ;  /* 0x0000004015057824 */ /* 0x000fe200078e0207 */
[----:B------:R-:W-:-:S04]  /*09e0*/  ISETP.GE.AND P0, PT, R4, UR10, PT ;  /* 0x0000000a04007c0c */ /* 0x000fc8000bf06270 */
[----:B------:R-:W-:-:S13]  /*09f0*/  ISETP.LT.AND P0, PT, R5, UR14, !P0 ;  /* 0x0000000e05007c0c */ /* 0x000fda000c701270 */
[----:B------:R-:W-:-:S05]  /*0a00*/  @!P0 IMAD R2, R7, 0x20, R0 ;  /* 0x0000002007028824 */ /* 0x000fca00078e0200 */
[----:B------:R-:W-:-:S05]  /*0a10*/  @!P0 LEA R2, R17, R2, 0x1 ;  /* 0x0000000211028211 */ /* 0x000fca00078e08ff */
[----:B------:R0:W-:Y:S01]  /*0a20*/  @!P0 STS.U16 [R2], RZ ;  /* 0x000000ff02008388 */ /* 0x0001e20000000400 */
[----:B------:R-:W-:Y:S05]  /*0a30*/  @!P0 BRA `(.L_x_30) ;  /* 0x00000000001c8947 */ /* 0x000fea0003800000 */
[----:B0-----:R-:W0:Y:S01]  /*0a40*/  LDC.64 R2, c[0x0][0x380] ;  /* 0x0000e000ff027b82 */ /* 0x001e220000000a00 */
[----:B------:R-:W-:-:S04]  /*0a50*/  IMAD R5, R5, UR10, R4 ;  /* 0x0000000a05057c24 */ /* 0x000fc8000f8e0204 */
[----:B0-----:R-:W-:-:S06]  /*0a60*/  IMAD.WIDE.U32 R2, R5, 0x2, R2 ;  /* 0x0000000205027825 */ /* 0x001fcc00078e0002 */
[----:B------:R-:W2:Y:S01]  /*0a70*/  LDG.E.U16.CONSTANT R2, desc[UR12][R2.64] ;  /* 0x0000000c02027981 */ /* 0x000ea2000c1e9500 */
[----:B------:R-:W-:-:S04]  /*0a80*/  IMAD R4, R7, 0x20, R0 ;  /* 0x0000002007047824 */ /* 0x000fc800078e0200 */
[----:B------:R-:W-:-:S05]  /*0a90*/  IMAD R17, R17, 0x2, R4 ;  /* 0x0000000211117824 */ /* 0x000fca00078e0204 */
[----:B--2---:R1:W-:Y:S02]  /*0aa0*/  STS.U16 [R17], R2 ;  /* 0x0000000211007388 */ /* 0x0043e40000000400 */
.L_x_30:
[----:B------:R-:W-:Y:S05]  /*0ab0*/  BSYNC.RECONVERGENT B0 ;  /* 0x0000000000007941 */ /* 0x000fea0003800200 */
.L_x_29:
[----:B------:R-:W-:-:S09]  /*0ac0*/  UISETP.NE.AND UP0, UPT, UR8, 0x2, UPT ;  /* 0x000000020800788c */ /* 0x000fd2000bf05270 */
[----:B------:R-:W-:Y:S05]  /*0ad0*/  BRA.U !UP0, `(.L_x_28) ;  /* 0x0000000108507547 */ /* 0x000fea000b800000 */
[----:B01----:R-:W-:Y:S01]  /*0ae0*/  IADD3 R2, PT, PT, R6, UR11, RZ ;  /* 0x0000000b06027c10 */ /* 0x003fe2000fffe0ff */
[----:B------:R-:W-:Y:S03]  /*0af0*/  BSSY.RECONVERGENT B0, `(.L_x_28) ;  /* 0x0000012000007945 */ /* 0x000fe60003800200 */
[----:B------:R-:W-:Y:S02]  /*0b00*/  LOP3.LUT R17, R2, 0xf, RZ, 0xc0, !PT ;  /* 0x0000000f02117812 */ /* 0x000fe400078ec0ff */
[----:B------:R-:W-:-:S03]  /*0b10*/  SHF.R.U32.HI R7, RZ, 0x4, R2 ;  /* 0x00000004ff077819 */ /* 0x000fc60000011602 */
[----:B------:R-:W-:Y:S02]  /*0b20*/  VIADD R4, R17, UR4 ;  /* 0x0000000411047c36 */ /* 0x000fe40008000000 */
[----:B------:R-:W-:-:S03]  /*0b30*/  IMAD R5, R21, 0x40, R7 ;  /* 0x0000004015057824 */ /* 0x000fc600078e0207 */
[----:B------:R-:W-:-:S04]  /*0b40*/  ISETP.GE.AND P0, PT, R4, UR10, PT ;  /* 0x0000000a04007c0c */ /* 0x000fc8000bf06270 */
[----:B------:R-:W-:-:S13]  /*0b50*/  ISETP.LT.AND P0, PT, R5, UR14, !P0 ;  /* 0x0000000e05007c0c */ /* 0x000fda000c701270 */
[----:B------:R-:W-:-:S05]  /*0b60*/  @!P0 LEA R2, R7, R0, 0x5 ;  /* 0x0000000007028211 */ /* 0x000fca00078e28ff */
[----:B------:R-:W-:-:S05]  /*0b70*/  @!P0 IMAD R2, R17, 0x2, R2 ;  /* 0x0000000211028824 */ /* 0x000fca00078e0202 */
[----:B------:R0:W-:Y:S01]  /*0b80*/  @!P0 STS.U16 [R2], RZ ;  /* 0x000000ff02008388 */ /* 0x0001e20000000400 */
[----:B------:R-:W-:Y:S05]  /*0b90*/  @!P0 BRA `(.L_x_31) ;  /* 0x00000000001c8947 */ /* 0x000fea0003800000 */
[----:B0-----:R-:W0:Y:S01]  /*0ba0*/  LDC.64 R2, c[0x0][0x380] ;  /* 0x0000e000ff027b82 */ /* 0x001e220000000a00 */
[----:B------:R-:W-:-:S04]  /*0bb0*/  IMAD R5, R5, UR10, R4 ;  /* 0x0000000a05057c24 */ /* 0x000fc8000f8e0204 */
[----:B0-----:R-:W-:-:S06]  /*0bc0*/  IMAD.WIDE.U32 R2, R5, 0x2, R2 ;  /* 0x0000000205027825 */ /* 0x001fcc00078e0002 */
[----:B------:R-:W2:Y:S01]  /*0bd0*/  LDG.E.U16.CONSTANT R2, desc[UR12][R2.64] ;  /* 0x0000000c02027981 */ /* 0x000ea2000c1e9500 */
[----:B------:R-:W-:-:S05]  /*0be0*/  IMAD R0, R7, 0x20, R0 ;  /* 0x0000002007007824 */ /* 0x000fca00078e0200 */
[----:B------:R-:W-:-:S05]  /*0bf0*/  LEA R17, R17, R0, 0x1 ;  /* 0x0000000011117211 */ /* 0x000fca00078e08ff */
[----:B--2---:R1:W-:Y:S02]  /*0c00*/  STS.U16 [R17], R2 ;  /* 0x0000000211007388 */ /* 0x0043e40000000400 */
.L_x_31:
[----:B------:R-:W-:Y:S05]  /*0c10*/  BSYNC.RECONVERGENT B0 ;  /* 0x0000000000007941 */ /* 0x000fea0003800200 */
.L_x_28:
[----:B------:R-:W-:Y:S01]  /*0c20*/  ULOP3.LUT UR5, UR9, 0xffff, URZ, 0xc0, !UPT ;  /* 0x0000ffff09057892 */ /* 0x000fe2000f8ec0ff */
[----:B------:R-:W-:-:S03]  /*0c30*/  IMAD.MOV.U32 R3, RZ, RZ, RZ ;  /* 0x000000ffff037224 */ /* 0x000fc600078e00ff */
[----:B------:R-:W-:-:S09]  /*0c40*/  UISETP.GE.U32.AND UP0, UPT, UR5, 0x3, UPT ;  /* 0x000000030500788c */ /* 0x000fd2000bf06070 */
[----:B------:R-:W-:Y:S05]  /*0c50*/  BRA.U !UP0, `(.L_x_32) ;  /* 0x0000000508487547 */ /* 0x000fea000b800000 */
[----:B------:R-:W2:Y:S01]  /*0c60*/  LDCU UR16, c[0x0][0x3a0] ;  /* 0x00007400ff1077ac */ /* 0x000ea20008000800 */
[----:B------:R-:W3:Y:S01]  /*0c70*/  LDCU UR14, c[0x0][0x39c] ;  /* 0x00007380ff0e77ac */ /* 0x000ee20008000800 */
[----:B------:R-:W-:-:S05]  /*0c80*/  UMOV UR5, URZ ;  /* 0x000000ff00057c82 */ /* 0x000fca0008000000 */
.L_x_33:
[----:B0-----:R-:W-:-:S04]  /*0c90*/  IMAD.U32 R3, RZ, RZ, UR5 ;  /* 0x00000005ff037e24 */ /* 0x001fc8000f8e00ff */
[----:B------:R-:W-:-:S05]  /*0ca0*/  IMAD R0, R3, UR11, R20 ;  /* 0x0000000b03007c24 */ /* 0x000fca000f8e0214 */
[----:B------:R-:W-:Y:S02]  /*0cb0*/  LOP3.LUT R3, R0, 0x3f, RZ, 0xc0, !PT ;  /* 0x0000003f00037812 */ /* 0x000fe400078ec0ff */
[----:B------:R-:W-:Y:S02]  /*0cc0*/  SHF.R.U32.HI R7, RZ, 0x6, R0 ;  /* 0x00000006ff077819 */ /* 0x000fe40000011600 */
[----:B01----:R-:W-:-:S03]  /*0cd0*/  LEA R2, R22, R3, 0x6 ;  /* 0x0000000316027211 */ /* 0x003fc600078e30ff */
[----:B------:R-:W-:Y:S01]  /*0ce0*/  VIADD R17, R7, UR4 ;  /* 0x0000000407117c36 */ /* 0x000fe20008000000 */
[----:B---3--:R-:W-:-:S04]  /*0cf0*/  ISETP.GE.AND P0, PT, R2, UR14, PT ;  /* 0x0000000e02007c0c */ /* 0x008fc8000bf06270 */
[----:B--2---:R-:W-:-:S13]  /*0d00*/  ISETP.GE.OR P0, PT, R17, UR16, P0 ;  /* 0x0000001011007c0c */ /* 0x004fda0008706670 */
[----:B----4-:R-:W0:Y:S01]  /*0d10*/  @!P0 LDC.64 R4, c[0x0][0x388] ;  /* 0x0000e200ff048b82 */ /* 0x010e220000000a00 */
[----:B------:R-:W-:-:S04]  /*0d20*/  @!P0 IMAD R17, R17, UR14, R2 ;  /* 0x0000000e11118c24 */ /* 0x000fc8000f8e0202 */
[----:B0-----:R-:W-:-:S05]  /*0d30*/  @!P0 IMAD.WIDE R4, R17, 0x2, R4 ;  /* 0x0000000211048825 */ /* 0x001fca00078e0204 */
[----:B------:R0:W2:Y:S01]  /*0d40*/  @!P0 LDG.E.U16.CONSTANT R16, desc[UR12][R4.64] ;  /* 0x0000000c04108981 */ /* 0x0000a2000c1e9500 */
[----:B------:R-:W1:Y:S01]  /*0d50*/  S2UR UR10, SR_CgaCtaId ;  /* 0x00000000000a79c3 */ /* 0x000e620000008800 */
[----:B------:R-:W-:Y:S01]  /*0d60*/  VIADD R19, R0, UR11 ;  /* 0x0000000b00137c36 */ /* 0x000fe20008000000 */
[----:B------:R-:W-:Y:S02]  /*0d70*/  UMOV UR6, 0x400 ;  /* 0x0000040000067882 */ /* 0x000fe40000000000 */
[----:B------:R-:W-:Y:S02]  /*0d80*/  UIADD3 UR6, UPT, UPT, UR6, 0x800, URZ ;  /* 0x0000080006067890 */ /* 0x000fe4000fffe0ff */
[C---:B------:R-:W-:Y:S02]  /*0d90*/  LOP3.LUT R6, R19.reuse, 0x3f, RZ, 0xc0, !PT ;  /* 0x0000003f13067812 */ /* 0x040fe400078ec0ff */
[----:B------:R-:W-:Y:S02]  /*0da0*/  SHF.R.U32.HI R2, RZ, 0x6, R19 ;  /* 0x00000006ff027819 */ /* 0x000fe40000011613 */
[----:B------:R-:W-:Y:S01]  /*0db0*/  IADD3 R19, PT, PT, R19, UR11, RZ ;  /* 0x0000000b13137c10 */ /* 0x000fe2000fffe0ff */
[----:B------:R-:W-:-:S02]  /*0dc0*/  IMAD R26, R22, 0x40, R6 ;  /* 0x00000040161a7824 */ /* 0x000fc400078e0206 */
[----:B------:R-:W-:Y:S01]  /*0dd0*/  VIADD R29, R2, UR4 ;  /* 0x00000004021d7c36 */ /* 0x000fe20008000000 */
[----:B------:R-:W-:Y:S02]  /*0de0*/  LOP3.LUT R25, R19, 0x3f, RZ, 0xc0, !PT ;  /* 0x0000003f13197812 */ /* 0x000fe400078ec0ff */
[----:B------:R-:W-:Y:S02]  /*0df0*/  ISETP.GE.AND P1, PT, R26, UR14, PT ;  /* 0x0000000e1a007c0c */ /* 0x000fe4000bf26270 */
[----:B------:R-:W-:Y:S02]  /*0e00*/  SHF.R.U32.HI R17, RZ, 0x6, R19 ;  /* 0x00000006ff117819 */ /* 0x000fe40000011613 */
[----:B------:R-:W-:Y:S02]  /*0e10*/  ISETP.LT.AND P1, PT, R29, UR16, !P1 ;  /* 0x000000101d007c0c */ /* 0x000fe4000cf21270 */
[----:B------:R-:W-:Y:S01]  /*0e20*/  LEA R28, R22, R25, 0x6 ;  /* 0x00000019161c7211 */ /* 0x000fe200078e30ff */
[----:B------:R-:W-:Y:S01]  /*0e30*/  VIADD R27, R17, UR4 ;  /* 0x00000004111b7c36 */ /* 0x000fe20008000000 */
[----:B-1----:R-:W-:-:S02]  /*0e40*/  ULEA UR6, UR10, UR6, 0x18 ;  /* 0x000000060a067291 */ /* 0x002fc4000f8ec0ff */
[----:B------:R-:W-:-:S04]  /*0e50*/  ISETP.GE.AND P2, PT, R28, UR14, PT ;  /* 0x0000000e1c007c0c */ /* 0x000fc8000bf46270 */
[----:B------:R-:W-:Y:S02]  /*0e60*/  @!P0 MOV R18, UR6 ;  /* 0x0000000600128c02 */ /* 0x000fe40008000f00 */
[----:B------:R-:W-:Y:S01]  /*0e70*/  ISETP.LT.AND P2, PT, R27, UR16, !P2 ;  /* 0x000000101b007c0c */ /* 0x000fe2000d741270 */
[----:B0-----:R-:W0:Y:S01]  /*0e80*/  @P1 LDC.64 R4, c[0x0][0x388] ;  /* 0x0000e200ff041b82 */ /* 0x001e220000000a00 */
[----:B------:R-:W-:Y:S02]  /*0e90*/  @P1 IMAD R29, R29, UR14, R26 ;  /* 0x0000000e1d1d1c24 */ /* 0x000fe4000f8e021a */
[----:B------:R-:W-:Y:S02]  /*0ea0*/  @!P0 IMAD R0, R7, 0x80, R18 ;  /* 0x0000008007008824 */ /* 0x000fe400078e0212 */
[----:B------:R-:W-:Y:S02]  /*0eb0*/  @P0 IMAD.U32 R18, RZ, RZ, UR6 ;  /* 0x00000006ff120e24 */ /* 0x000fe4000f8e00ff */
[----:B------:R-:W-:-:S03]  /*0ec0*/  @!P0 IMAD R0, R3, 0x2, R0 ;  /* 0x0000000203008824 */ /* 0x000fc600078e0200 */
[----:B------:R-:W-:Y:S01]  /*0ed0*/  @P0 LEA R26, R7, R18, 0x7 ;  /* 0x00000012071a0211 */ /* 0x000fe200078e38ff */
[----:B------:R-:W-:Y:S02]  /*0ee0*/  @!P1 IMAD R7, R2, 0x80, R18 ;  /* 0x0000008002079824 */ /* 0x000fe400078e0212 */
[----:B------:R-:W-:Y:S02]  /*0ef0*/  @P2 IMAD R27, R27, UR14, R28 ;  /* 0x0000000e1b1b2c24 */ /* 0x000fe4000f8e021c */
[----:B------:R-:W-:Y:S02]  /*0f00*/  @!P1 IMAD R7, R6, 0x2, R7 ;  /* 0x0000000206079824 */ /* 0x000fe400078e0207 */
[----:B0-----:R-:W-:-:S04]  /*0f10*/  @P1 IMAD.WIDE R4, R29, 0x2, R4 ;  /* 0x000000021d041825 */ /* 0x001fc800078e0204 */
[----:B------:R-:W-:Y:S02]  /*0f20*/  VIADD R29, R19, UR11 ;  /* 0x0000000b131d7c36 */ /* 0x000fe40008000000 */
[----:B------:R0:W3:Y:S04]  /*0f30*/  @P1 LDG.E.U16.CONSTANT R19, desc[UR12][R4.64] ;  /* 0x0000000c04131981 */ /* 0x0000e8000c1e9500 */
[----:B--2---:R1:W-:Y:S01]  /*0f40*/  @!P0 STS.U16 [R0], R16 ;  /* 0x0000001000008388 */ /* 0x0043e20000000400 */
[----:B------:R-:W-:Y:S01]  /*0f50*/  @P0 IMAD R0, R3, 0x2, R26 ;  /* 0x0000000203000824 */ /* 0x000fe200078e021a */
[-C--:B------:R-:W-:Y:S01]  /*0f60*/  @P1 LEA R3, R2, R18.reuse, 0x7 ;  /* 0x0000001202031211 */ /* 0x080fe200078e38ff */
[C---:B------:R-:W-:Y:S01]  /*0f70*/  @P2 IMAD R26, R17.reuse, 0x80, R18 ;  /* 0x00000080111a2824 */ /* 0x040fe200078e0212 */
[----:B-1----:R-:W-:-:S03]  /*0f80*/  @!P2 LEA R16, R17, R18, 0x7 ;  /* 0x000000121110a211 */ /* 0x002fc600078e38ff */
[----:B------:R-:W-:Y:S02]  /*0f90*/  @P1 IMAD R6, R6, 0x2, R3 ;  /* 0x0000000206061824 */ /* 0x000fe400078e0203 */
[----:B------:R-:W1:Y:S01]  /*0fa0*/  @P2 LDC.64 R2, c[0x0][0x388] ;  /* 0x0000e200ff022b82 */ /* 0x000e620000000a00 */
[C---:B------:R-:W-:Y:S01]  /*0fb0*/  @!P2 IMAD R17, R25.reuse, 0x2, R16 ;  /* 0x000000021911a824 */ /* 0x040fe200078e0210 */
[----:B------:R-:W-:Y:S02]  /*0fc0*/  @P2 LEA R16, R25, R26, 0x1 ;  /* 0x0000001a19102211 */ /* 0x000fe400078e08ff */
[----:B------:R-:W-:Y:S02]  /*0fd0*/  LOP3.LUT R25, R29, 0x3f, RZ, 0xc0, !PT ;  /* 0x0000003f1d197812 */ /* 0x000fe400078ec0ff */
[----:B------:R-:W-:-:S03]  /*0fe0*/  SHF.R.U32.HI R29, RZ, 0x6, R29 ;  /* 0x00000006ff1d7819 */ /* 0x000fc6000001161d */
[----:B------:R-:W-:-:S05]  /*0ff0*/  IMAD R26, R22, 0x40, R25 ;  /* 0x00000040161a7824 */ /* 0x000fca00078e0219 */
[----:B------:R-:W-:Y:S01]  /*1000*/  ISETP.GE.AND P3, PT, R26, UR14, PT ;  /* 0x0000000e1a007c0c */ /* 0x000fe2000bf66270 */
[----:B-1----:R-:W-:Y:S01]  /*1010*/  @P2 IMAD.WIDE R2, R27, 0x2, R2 ;  /* 0x000000021b022825 */ /* 0x002fe200078e0202 */
[----:B------:R-:W-:-:S04]  /*1020*/  IADD3 R27, PT, PT, R29, UR4, RZ ;  /* 0x000000041d1b7c10 */ /* 0x000fc8000fffe0ff */
[----:B------:R-:W-:Y:S01]  /*1030*/  ISETP.LT.AND P3, PT, R27, UR16, !P3 ;  /* 0x000000101b007c0c */ /* 0x000fe2000df61270 */
[----:B------:R-:W2:-:S12]  /*1040*/  @P2 LDG.E.U16.CONSTANT R3, desc[UR12][R2.64] ;  /* 0x0000000c02032981 */ /* 0x000e98000c1e9500 */
[----:B0-----:R-:W0:Y:S01]  /*1050*/  @P3 LDC.64 R4, c[0x0][0x388] ;  /* 0x0000e200ff043b82 */ /* 0x001e220000000a00 */
[----:B------:R-:W-:-:S04]  /*1060*/  @P3 IMAD R27, R27, UR14, R26 ;  /* 0x0000000e1b1b3c24 */ /* 0x000fc8000f8e021a */
[----:B0-----:R-:W-:-:S06]  /*1070*/  @P3 IMAD.WIDE R4, R27, 0x2, R4 ;  /* 0x000000021b043825 */ /* 0x001fcc00078e0204 */
[----:B------:R-:W4:Y:S01]  /*1080*/  @P3 LDG.E.U16.CONSTANT R4, desc[UR12][R4.64] ;  /* 0x0000000c04043981 */ /* 0x000f22000c1e9500 */
[C-C-:B------:R-:W-:Y:S02]  /*1090*/  @!P3 IMAD R26, R29.reuse, 0x80, R18.reuse ;  /* 0x000000801d1ab824 */ /* 0x140fe400078e0212 */
[----:B------:R-:W-:Y:S01]  /*10a0*/  @P3 IMAD R18, R29, 0x80, R18 ;  /* 0x000000801d123824 */ /* 0x000fe200078e0212 */
[----:B------:R0:W-:Y:S02]  /*10b0*/  @P0 STS.U16 [R0], RZ ;  /* 0x000000ff00000388 */ /* 0x0001e40000000400 */
[C---:B------:R-:W-:Y:S01]  /*10c0*/  @!P3 LEA R26, R25.reuse, R26, 0x1 ;  /* 0x0000001a191ab211 */ /* 0x040fe200078e08ff */
[----:B------:R-:W-:Y:S01]  /*10d0*/  @P3 IMAD R25, R25, 0x2, R18 ;  /* 0x0000000219193824 */ /* 0x000fe200078e0212 */
[----:B------:R0:W-:Y:S04]  /*10e0*/  @!P1 STS.U16 [R7], RZ ;  /* 0x000000ff07009388 */ /* 0x0001e80000000400 */
[----:B---3--:R0:W-:Y:S04]  /*10f0*/  @P1 STS.U16 [R6], R19 ;  /* 0x0000001306001388 */ /* 0x0081e80000000400 */
[----:B------:R0:W-:Y:S01]  /*1100*/  @!P2 STS.U16 [R17], RZ ;  /* 0x000000ff1100a388 */ /* 0x0001e20000000400 */
[----:B------:R-:W-:-:S04]  /*1110*/  UIADD3 UR5, UPT, UPT, UR5, 0x4, URZ ;  /* 0x0000000405057890 */ /* 0x000fc8000fffe0ff */
[----:B------:R-:W-:Y:S01]  /*1120*/  UISETP.NE.AND UP0, UPT, UR5, UR15, UPT ;  /* 0x0000000f0500728c */ /* 0x000fe2000bf05270 */
[----:B--2---:R0:W-:Y:S04]  /*1130*/  @P2 STS.U16 [R16], R3 ;  /* 0x0000000310002388 */ /* 0x0041e80000000400 */
[----:B------:R0:W-:Y:S04]  /*1140*/  @!P3 STS.U16 [R26], RZ ;  /* 0x000000ff1a00b388 */ /* 0x0001e80000000400 */
[----:B----4-:R0:W-:Y:S01]  /*1150*/  @P3 STS.U16 [R25], R4 ;  /* 0x0000000419003388 */ /* 0x0101e20000000400 */
[----:B------:R-:W-:Y:S05]  /*1160*/  BRA.U UP0, `(.L_x_33) ;  /* 0xfffffff900c87547 */ /* 0x000fea000b83ffff */
[----:B0-----:R-:W-:-:S07]  /*1170*/  IMAD.U32 R3, RZ, RZ, UR15 ;  /* 0x0000000fff037e24 */ /* 0x001fce000f8e00ff */
.L_x_32:
[----:B------:R-:W-:-:S09]  /*1180*/  UISETP.NE.AND UP0, UPT, UR8, URZ, UPT ;  /* 0x000000ff0800728c */ /* 0x000fd2000bf05270 */
[----:B------:R-:W-:Y:S05]  /*1190*/  BRA.U !UP0, `(.L_x_34) ;  /* 0x0000000508147547 */ /* 0x000fea000b800000 */
[----:B------:R-:W2:Y:S01]  /*11a0*/  LDCU UR10, c[0x0][0x39c] ;  /* 0x00007380ff0a77ac */ /* 0x000ea20008000800 */
[----:B----4-:R-:W-:Y:S01]  /*11b0*/  IMAD R6, R3, UR11, R20 ;  /* 0x0000000b03067c24 */ /* 0x010fe2000f8e0214 */
[----:B------:R-:W3:Y:S04]  /*11c0*/  LDCU UR14, c[0x0][0x3a0] ;  /* 0x00007400ff0e77ac */ /* 0x000ee80008000800 */
[----:B01----:R-:W-:Y:S02]  /*11d0*/  LOP3.LUT R17, R6, 0x3f, RZ, 0xc0, !PT ;  /* 0x0000003f06117812 */ /* 0x003fe400078ec0ff */
[----:B------:R-:W-:Y:S02]  /*11e0*/  SHF.R.U32.HI R7, RZ, 0x6, R6 ;  /* 0x00000006ff077819 */ /* 0x000fe40000011606 */
[----:B------:R-:W-:-:S03]  /*11f0*/  LEA R0, R22, R17, 0x6 ;  /* 0x0000001116007211 */ /* 0x000fc600078e30ff */
[----:B------:R-:W-:Y:S01]  /*1200*/  VIADD R5, R7, UR4 ;  /* 0x0000000407057c36 */ /* 0x000fe20008000000 */
[----:B--2---:R-:W-:-:S04]  /*1210*/  ISETP.GE.AND P0, PT, R0, UR10, PT ;  /* 0x0000000a00007c0c */ /* 0x004fc8000bf06270 */
[----:B---3--:R-:W-:-:S13]  /*1220*/  ISETP.LT.AND P0, PT, R5, UR14, !P0 ;  /* 0x0000000e05007c0c */ /* 0x008fda000c701270 */
[----:B------:R-:W0:Y:S01]  /*1230*/  @P0 LDC.64 R2, c[0x0][0x388] ;  /* 0x0000e200ff020b82 */ /* 0x000e220000000a00 */
[----:B------:R-:W-:-:S04]  /*1240*/  @P0 IMAD R5, R5, UR10, R0 ;  /* 0x0000000a05050c24 */ /* 0x000fc8000f8e0200 */
[----:B0-----:R-:W-:-:S06]  /*1250*/  @P0 IMAD.WIDE R2, R5, 0x2, R2 ;  /* 0x0000000205020825 */ /* 0x001fcc00078e0202 */
[----:B------:R-:W2:Y:S01]  /*1260*/  @P0 LDG.E.U16.CONSTANT R2, desc[UR12][R2.64] ;  /* 0x0000000c02020981 */ /* 0x000ea2000c1e9500 */
[----:B------:R-:W0:Y:S01]  /*1270*/  S2UR UR6, SR_CgaCtaId ;  /* 0x00000000000679c3 */ /* 0x000e220000008800 */
[----:B------:R-:W-:Y:S01]  /*1280*/  UMOV UR5, 0x400 ;  /* 0x0000040000057882 */ /* 0x000fe20000000000 */
[----:B------:R-:W-:Y:S02]  /*1290*/  UISETP.NE.AND UP0, UPT, UR8, 0x1, UPT ;  /* 0x000000010800788c */ /* 0x000fe4000bf05270 */
[----:B------:R-:W-:-:S04]  /*12a0*/  UIADD3 UR5, UPT, UPT, UR5, 0x800, URZ ;  /* 0x0000080005057890 */ /* 0x000fc8000fffe0ff */
        /* <DEDUP_REMOVED lines=12> */
[----:B---3--:R-:W-:Y:S02]  /*1370*/  LOP3.LUT R17, R6, 0x3f, RZ, 0xc0, !PT ;  /* 0x0000003f06117812 */ /* 0x008fe400078ec0ff */
[----:B------:R-:W-:Y:S02]  /*1380*/  SHF.R.U32.HI R7, RZ, 0x6, R6 ;  /* 0x00000006ff077819 */ /* 0x000fe40000011606 */
[----:B------:R-:W-:-:S03]  /*1390*/  LEA R4, R22, R17, 0x6 ;  /* 0x0000001116047211 */ /* 0x000fc600078e30ff */
[----:B------:R-:W-:Y:S01]  /*13a0*/  VIADD R5, R7, UR4 ;  /* 0x0000000407057c36 */ /* 0x000fe20008000000 */
        /* <DEDUP_REMOVED lines=8> */
[----:B0-----:R-:W-:-:S06]  /*1430*/  IMAD.WIDE R2, R5, 0x2, R2 ;  /* 0x0000000205027825 */ /* 0x001fcc00078e0202 */
[----:B------:R-:W2:Y:S01]  /*1440*/  LDG.E.U16.CONSTANT R2, desc[UR12][R2.64] ;  /* 0x0000000c02027981 */ /* 0x000ea2000c1e9500 */
[----:B------:R-:W-:-:S04]  /*1450*/  IMAD R4, R7, 0x80, R0 ;  /* 0x0000008007047824 */ /* 0x000fc800078e0200 */
[----:B------:R-:W-:-:S05]  /*1460*/  IMAD R17, R17, 0x2, R4 ;  /* 0x0000000211117824 */ /* 0x000fca00078e0204 */
[----:B--2---:R1:W-:Y:S02]  /*1470*/  STS.U16 [R17], R2 ;  /* 0x0000000211007388 */ /* 0x0043e40000000400 */
.L_x_36:
[----:B------:R-:W-:Y:S05]  /*1480*/  BSYNC.RECONVERGENT B0 ;  /* 0x0000000000007941 */ /* 0x000fea0003800200 */
.L_x_35:
[----:B------:R-:W-:-:S09]  /*1490*/  UISETP.NE.AND UP0, UPT, UR8, 0x2, UPT ;  /* 0x000000020800788c */ /* 0x000fd2000bf05270 */
[----:B------:R-:W-:Y:S05]  /*14a0*/  BRA.U !UP0, `(.L_x_34) ;  /* 0x0000000108507547 */ /* 0x000fea000b800000 */
[----:B01----:R-:W-:Y:S01]  /*14b0*/  IADD3 R2, PT, PT, R6, UR11, RZ ;  /* 0x0000000b06027c10 */ /* 0x003fe2000fffe0ff */
[----:B------:R-:W-:Y:S03]  /*14c0*/  BSSY.RECONVERGENT B0, `(.L_x_34) ;  /* 0x0000012000007945 */ /* 0x000fe60003800200 */
[----:B------:R-:W-:Y:S02]  /*14d0*/  LOP3.LUT R17, R2, 0x3f, RZ, 0xc0, !PT ;  /* 0x0000003f02117812 */ /* 0x000fe400078ec0ff */
[----:B------:R-:W-:-:S03]  /*14e0*/  SHF.R.U32.HI R7, RZ, 0x6, R2 ;  /* 0x00000006ff077819 */ /* 0x000fc60000011602 */
[----:B------:R-:W-:Y:S02]  /*14f0*/  IMAD R4, R22, 0x40, R17 ;  /* 0x0000004016047824 */ /* 0x000fe400078e0211 */
[----:B------:R-:W-:-:S03]  /*1500*/  VIADD R5, R7, UR4 ;  /* 0x0000000407057c36 */ /* 0x000fc60008000000 */
        /* <DEDUP_REMOVED lines=8> */
[----:B0-----:R-:W-:-:S06]  /*1590*/  IMAD.WIDE R2, R5, 0x2, R2 ;  /* 0x0000000205027825 */ /* 0x001fcc00078e0202 */
[----:B------:R-:W2:Y:S01]  /*15a0*/  LDG.E.U16.CONSTANT R2, desc[UR12][R2.64] ;  /* 0x0000000c02027981 */ /* 0x000ea2000c1e9500 */
[----:B------:R-:W-:-:S05]  /*15b0*/  IMAD R0, R7, 0x80, R0 ;  /* 0x0000008007007824 */ /* 0x000fca00078e0200 */
[----:B------:R-:W-:-:S05]  /*15c0*/  LEA R17, R17, R0, 0x1 ;  /* 0x0000000011117211 */ /* 0x000fca00078e08ff */
[----:B--2---:R1:W-:Y:S02]  /*15d0*/  STS.U16 [R17], R2 ;  /* 0x0000000211007388 */ /* 0x0043e40000000400 */
.L_x_37:
[----:B------:R-:W-:Y:S05]  /*15e0*/  BSYNC.RECONVERGENT B0 ;  /* 0x0000000000007941 */ /* 0x000fea0003800200 */
.L_x_34:
[----:B------:R-:W2:Y:S01]  /*15f0*/  S2R R3, SR_LANEID ;  /* 0x0000000000037919 */ /* 0x000ea20000000000 */
[----:B------:R-:W5:Y:S01]  /*1600*/  S2UR UR6, SR_CgaCtaId ;  /* 0x00000000000679c3 */ /* 0x000f620000008800 */
[----:B------:R-:W-:Y:S01]  /*1610*/  UMOV UR5, 0x400 ;  /* 0x0000040000057882 */ /* 0x000fe20000000000 */
[----:B------:R-:W-:-:S06]  /*1620*/  UIADD3 UR4, UPT, UPT, UR4, 0x10, URZ ;  /* 0x0000001004047890 */ /* 0x000fcc000fffe0ff */
[----:B------:R-:W-:Y:S01]  /*1630*/  BAR.SYNC.DEFER_BLOCKING 0x0 ;  /* 0x0000000000007b1d */ /* 0x000fe20000010000 */
[----:B------:R-:W-:-:S04]  /*1640*/  UIADD3 UR5, UPT, UPT, UR5, 0x800, URZ ;  /* 0x0000080005057890 */ /* 0x000fc8000fffe0ff */
[----:B-----5:R-:W-:Y:S01]  /*1650*/  ULEA UR5, UR6, UR5, 0x18 ;  /* 0x0000000506057291 */ /* 0x020fe2000f8ec0ff */
[--C-:B--2---:R-:W-:Y:S02]  /*1660*/  SHF.R.U32.HI R0, RZ, 0x3, R3.reuse ;  /* 0x00000003ff007819 */ /* 0x104fe40000011603 */
[----:B01-3--:R-:W-:Y:S02]  /*1670*/  LOP3.LUT R2, R3, 0x7, RZ, 0xc0, !PT ;  /* 0x0000000703027812 */ /* 0x00bfe400078ec0ff */
[----:B------:R-:W-:Y:S01]  /*1680*/  SHF.R.U32.HI R3, RZ, 0x4, R3 ;  /* 0x00000004ff037819 */ /* 0x000fe20000011603 */
[----:B----4-:R-:W-:Y:S01]  /*1690*/  IMAD.SHL.U32 R5, R0, 0x8, RZ ;  /* 0x0000000800057824 */ /* 0x010fe200078e00ff */
[----:B------:R-:W-:-:S04]  /*16a0*/  LEA R0, R23, UR5, 0x5 ;  /* 0x0000000517007c11 */ /* 0x000fc8000f8e28ff */
[----:B------:R-:W0:Y:S01]  /*16b0*/  LDCU UR5, c[0x0][0x3a0] ;  /* 0x00007400ff0577ac */ /* 0x000e220008000800 */
[----:B------:R-:W-:Y:S01]  /*16c0*/  IMAD.SHL.U32 R3, R3, 0x8, RZ ;  /* 0x0000000803037824 */ /* 0x000fe200078e00ff */
[----:B------:R-:W-:-:S04]  /*16d0*/  LOP3.LUT R2, R5, 0x8, R2, 0xe2, !PT ;  /* 0x0000000805027812 */ /* 0x000fc800078ee202 */
[C---:B------:R-:W-:Y:S01]  /*16e0*/  LEA R5, R2.reuse, R3, 0x4 ;  /* 0x0000000302057211 */ /* 0x040fe200078e20ff */
[----:B------:R-:W-:-:S04]  /*16f0*/  IMAD R3, R2, 0x40, R3 ;  /* 0x0000004002037824 */ /* 0x000fc800078e0203 */
[----:B------:R-:W-:Y:S01]  /*1700*/  IMAD.U32 R5, R5, 0x2, R24 ;  /* 0x0000000205057824 */ /* 0x000fe200078e0018 */
[----:B------:R-:W-:-:S05]  /*1710*/  LEA R0, R3, R0, 0x1 ;  /* 0x0000000003007211 */ /* 0x000fca00078e08ff */
[----:B------:R-:W-:Y:S01]  /*1720*/  LDSM.16.M88.4 R4, [R5] ;  /* 0x000000000504783b */ /* 0x000fe20000000200 */
[----:B0-----:R-:W-:-:S03]  /*1730*/  UISETP.GE.AND UP0, UPT, UR4, UR5, UPT ;  /* 0x000000050400728c */ /* 0x001fc6000bf06270 */
[----:B------:R-:W0:Y:S02]  /*1740*/  LDSM.16.MT88.4 R16, [R0] ;  /* 0x000000000010783b */ /* 0x000e240000004200 */
[C---:B0-----:R-:W-:Y:S08]  /*1750*/  HMMA.16816.F32 R8, R4.reuse, R16, R8 ;  /* 0x000000100408723c */ /* 0x041ff00000001808 */
[----:B------:R-:W-:Y:S01]  /*1760*/  HMMA.16816.F32 R12, R4, R18, R12 ;  /* 0x00000012040c723c */ /* 0x000fe2000000180c */
[----:B------:R-:W-:Y:S06]  /*1770*/  BAR.SYNC.DEFER_BLOCKING 0x0 ;  /* 0x0000000000007b1d */ /* 0x000fec0000010000 */
[----:B------:R-:W-:-:S13]  /*1780*/  BRA.U !UP0, `(.L_x_38) ;  /* 0xffffffe908947547 */ /* 0x000fda000b83ffff */
.L_x_25:
[----:B------:R-:W0:Y:S01]  /*1790*/  S2R R0, SR_TID.X ;  /* 0x0000000000007919 */ /* 0x000e220000002100 */
[----:B------:R-:W1:Y:S01]  /*17a0*/  LDC.64 R2, c[0x0][0x398] ;  /* 0x0000e600ff027b82 */ /* 0x000e620000000a00 */
[----:B----4-:R-:W-:-:S04]  /*17b0*/  IMAD R4, R22, 0x4, R23 ;  /* 0x0000000416047824 */ /* 0x010fc800078e0217 */
[----:B------:R-:W-:-:S05]  /*17c0*/  IMAD.SHL.U32 R4, R4, 0x10, RZ ;  /* 0x0000001004047824 */ /* 0x000fca00078e00ff */
[----:B-1----:R-:W-:Y:S02]  /*17d0*/  ISETP.GE.AND P0, PT, R4, R3, PT ;  /* 0x000000030400720c */ /* 0x002fe40003f06270 */
[----:B0-----:R-:W-:-:S04]  /*17e0*/  SHF.R.U32.HI R0, RZ, 0x7, R0 ;  /* 0x00000007ff007819 */ /* 0x001fc80000011600 */
[----:B------:R-:W-:-:S05]  /*17f0*/  LEA R0, R21, R0, 0x2 ;  /* 0x0000000015007211 */ /* 0x000fca00078e10ff */
[----:B------:R-:W-:-:S05]  /*1800*/  IMAD.SHL.U32 R0, R0, 0x10, RZ ;  /* 0x0000001000007824 */ /* 0x000fca00078e00ff */
[----:B------:R-:W-:-:S13]  /*1810*/  ISETP.GE.OR P0, PT, R0, R2, P0 ;  /* 0x000000020000720c */ /* 0x000fda0000706670 */
[----:B------:R-:W-:Y:S05]  /*1820*/  @P0 EXIT ;  /* 0x000000000000094d */ /* 0x000fea0003800000 */
[----:B------:R-:W0:Y:S01]  /*1830*/  S2R R5, SR_LANEID ;  /* 0x0000000000057919 */ /* 0x000e220000000000 */
[----:B------:R-:W1:Y:S01]  /*1840*/  LDCU.64 UR4, c[0x0][0x390] ;  /* 0x00007200ff0477ac */ /* 0x000e620008000a00 */
[----:B------:R-:W-:-:S05]  /*1850*/  IMAD R7, R0, R3, RZ ;  /* 0x0000000300077224 */ /* 0x000fca00078e02ff */
[----:B------:R-:W-:Y:S02]  /*1860*/  IADD3 R4, P0, PT, R7, R4, RZ ;  /* 0x0000000407047210 */ /* 0x000fe40007f1e0ff */
[----:B------:R-:W-:Y:S01]  /*1870*/  SHF.R.U32.HI R7, RZ, 0x1, R3 ;  /* 0x00000001ff077819 */ /* 0x000fe20000011603 */
[----:B------:R-:W-:Y:S01]  /*1880*/  IMAD.MOV.U32 R3, RZ, RZ, RZ ;  /* 0x000000ffff037224 */ /* 0x000fe200078e00ff */
[----:B------:R-:W-:Y:S02]  /*1890*/  IADD3.X R19, PT, PT, RZ, RZ, RZ, P0, !PT ;  /* 0x000000ffff137210 */ /* 0x000fe400007fe4ff */
[----:B-1----:R-:W-:Y:S02]  /*18a0*/  LEA R17, P0, R4, UR4, 0x2 ;  /* 0x0000000404117c11 */ /* 0x002fe4000f8010ff */
[----:B0-----:R-:W-:Y:S02]  /*18b0*/  LOP3.LUT R2, R5, 0x3, RZ, 0xc0, !PT ;  /* 0x0000000305027812 */ /* 0x001fe400078ec0ff */
[----:B------:R-:W-:-:S05]  /*18c0*/  SHF.R.U32.HI R5, RZ, 0x2, R5 ;  /* 0x00000002ff057819 */ /* 0x000fca0000011605 */
[----:B------:R-:W-:Y:S01]  /*18d0*/  IMAD.WIDE.U32 R2, R5, R7, R2 ;  /* 0x0000000705027225 */ /* 0x000fe200078e0002 */
[----:B------:R-:W-:Y:S02]  /*18e0*/  LEA.HI.X R5, R4, UR5, R19, 0x2, P0 ;  /* 0x0000000504057c11 */ /* 0x000fe400080f1413 */
[----:B------:R-:W-:-:S04]  /*18f0*/  LEA R4, P0, R2, R17, 0x3 ;  /* 0x0000001102047211 */ /* 0x000fc800078018ff */
[----:B------:R-:W-:-:S03]  /*1900*/  LEA.HI.X R5, R2, R5, R3, 0x3, P0 ;  /* 0x0000000502057211 */ /* 0x000fc600000f1c03 */
[----:B------:R-:W-:Y:S02]  /*1910*/  IMAD.WIDE.U32 R2, R7, 0x40, R4 ;  /* 0x0000004007027825 */ /* 0x000fe400078e0004 */
[----:B------:R-:W-:Y:S04]  /*1920*/  STG.E.64 desc[UR12][R4.64], R8 ;  /* 0x0000000804007986 */ /* 0x000fe8000c101b0c */
[----:B------:R-:W-:Y:S04]  /*1930*/  STG.E.64 desc[UR12][R2.64], R10 ;  /* 0x0000000a02007986 */ /* 0x000fe8000c101b0c */
[----:B------:R-:W-:Y:S04]  /*1940*/  STG.E.64 desc[UR12][R4.64+0x20], R12 ;  /* 0x0000200c04007986 */ /* 0x000fe8000c101b0c */
[----:B------:R-:W-:Y:S01]  /*1950*/  STG.E.64 desc[UR12][R2.64+0x20], R14 ;  /* 0x0000200e02007986 */ /* 0x000fe2000c101b0c */
[----:B------:R-:W-:Y:S05]  /*1960*/  EXIT ;  /* 0x000000000000794d */ /* 0x000fea0003800000 */
        .weak           $__internal_0_$__cuda_sm20_div_u16
        .type           $__internal_0_$__cuda_sm20_div_u16,@function
        .size           $__internal_0_$__cuda_sm20_div_u16,(.L_x_50 - $__internal_0_$__cuda_sm20_div_u16)
$__internal_0_$__cuda_sm20_div_u16:
[----:B------:R-:W0:Y:S01]  /*1970*/  I2F.U16 R0, UR5 ;  /* 0x0000000500007d06 */ /* 0x000e220008101000 */
[----:B------:R-:W-:Y:S01]  /*1980*/  IMAD.MOV.U32 R2, RZ, RZ, 0x4b800000 ;  /* 0x4b800000ff027424 */ /* 0x000fe200078e00ff */
[----:B------:R-:W-:Y:S01]  /*1990*/  UISETP.NE.U32.AND UP0, UPT, UR5, URZ, UPT ;  /* 0x000000ff0500728c */ /* 0x000fe2000bf05070 */
[C---:B0-----:R-:W-:Y:S02]  /*19a0*/  FSETP.GEU.AND P1, PT, |R0|.reuse, 1.175494350822287508e-38, PT ;  /* 0x008000000000780b */ /* 0x041fe40003f2e200 */
[----:B------:R-:W-:Y:S02]  /*19b0*/  FSETP.GT.AND P0, PT, |R0|, 8.50705917302346158658e+37, PT ;  /* 0x7e8000000000780b */ /* 0x000fe40003f04200 */
[----:B------:R-:W-:-:S04]  /*19c0*/  FSEL R2, R2, 1, !P1 ;  /* 0x3f80000002027808 */ /* 0x000fc80004800000 */
[----:B------:R-:W-:Y:S02]  /*19d0*/  FSEL R3, R2, 0.25, !P0 ;  /* 0x3e80000002037808 */ /* 0x000fe40004000000 */
[----:B------:R-:W-:-:S03]  /*19e0*/  MOV R2, R5 ;  /* 0x0000000500027202 */ /* 0x000fc60000000f00 */
[----:B------:R-:W-:Y:S01]  /*19f0*/  FMUL R4, R0, R3 ;  /* 0x0000000300047220 */ /* 0x000fe20000400000 */
[----:B------:R-:W-:-:S05]  /*1a00*/  I2FP.F32.U32.RZ R0, 0x400 ;  /* 0x0000040000007845 */ /* 0x000fca000020d000 */
[----:B------:R-:W0:Y:S02]  /*1a10*/  MUFU.RCP R4, R4 ;  /* 0x0000000400047308 */ /* 0x000e240000001000 */
[----:B0-----:R-:W-:-:S04]  /*1a20*/  FMUL R3, R3, R4 ;  /* 0x0000000403037220 */ /* 0x001fc80000400000 */
[----:B------:R-:W-:-:S04]  /*1a30*/  VIADD R3, R3, 0x2 ;  /* 0x0000000203037836 */ /* 0x000fc80000000000 */
[----:B------:R-:W-:Y:S01]  /*1a40*/  FMUL.RZ R0, R0, R3 ;  /* 0x0000000300007220 */ /* 0x000fe2000040c000 */
[----:B------:R-:W-:-:S05]  /*1a50*/  IMAD.MOV.U32 R3, RZ, RZ, 0x0 ;  /* 0x00000000ff037424 */ /* 0x000fca00078e00ff */
[----:B------:R-:W0:Y:S02]  /*1a60*/  F2I.U32.TRUNC.NTZ R0, R0 ;  /* 0x0000000000007305 */ /* 0x000e24000020f000 */
[----:B0-----:R-:W-:-:S13]  /*1a70*/  R2UR UR4, R0 ;  /* 0x00000000000472ca */ /* 0x001fda00000e0000 */
[----:B------:R-:W-:-:S07]  /*1a80*/  ULOP3.LUT UR7, UR4, 0xffff, URZ, 0xc0, !UPT ;  /* 0x0000ffff04077892 */ /* 0x000fce000f8ec0ff */
[----:B------:R-:W-:Y:S01]  /*1a90*/  @!UP0 UMOV UR7, 0xffffffff ;  /* 0xffffffff00078882 */ /* 0x000fe20000000000 */
[----:B------:R-:W-:Y:S05]  /*1aa0*/  RET.REL.NODEC R2 `(_Z17wmmaOptimizedGemmPK6__halfS1_Pfiii) ;  /* 0xffffffe402547950 */ /* 0x000fea0003c3ffff */
.L_x_39:
        /* <DEDUP_REMOVED lines=13> */
.L_x_50:


//--------------------- .text._Z14wmmaSimpleGemmP6__halfS0_PfS1_iii --------------------------
	.section	.text._Z14wmmaSimpleGemmP6__halfS0_PfS1_iii,"ax",@progbits
	.align	128
        .global         _Z14wmmaSimpleGemmP6__halfS0_PfS1_iii
        .type           _Z14wmmaSimpleGemmP6__halfS0_PfS1_iii,@function
        .size           _Z14wmmaSimpleGemmP6__halfS0_PfS1_iii,(.L_x_55 - _Z14wmmaSimpleGemmP6__halfS0_PfS1_iii)
        .other          _Z14wmmaSimpleGemmP6__halfS0_PfS1_iii,@"STO_CUDA_ENTRY STV_DEFAULT"
_Z14wmmaSimpleGemmP6__halfS0_PfS1_iii:
.text._Z14wmmaSimpleGemmP6__halfS0_PfS1_iii:
[----:B------:R-:W-:Y:S01]  /*0000*/  LDC R1, c[0x0][0x37c] ;  /* 0x0000df00ff017b82 */ /* 0x000fe20000000800 */
[----:B------:R-:W0:Y:S07]  /*0010*/  S2R R3, SR_TID.X ;  /* 0x0000000000037919 */ /* 0x000e2e0000002100 */
[----:B------:R-:W0:Y:S01]  /*0020*/  S2UR UR4, SR_CTAID.X ;  /* 0x00000000000479c3 */ /* 0x000e220000002500 */
[----:B------:R-:W1:Y:S01]  /*0030*/  LDCU.64 UR12, c[0x0][0x3a0] ;  /* 0x00007400ff0c77ac */ /* 0x000e620008000a00 */
[----:B------:R-:W2:Y:S06]  /*0040*/  S2R R5, SR_TID.Y ;  /* 0x0000000000057919 */ /* 0x000eac0000002200 */
[----:B------:R-:W0:Y:S08]  /*0050*/  LDC R0, c[0x0][0x360] ;  /* 0x0000d800ff007b82 */ /* 0x000e300000000800 */
[----:B------:R-:W2:Y:S08]  /*0060*/  S2UR UR5, SR_CTAID.Y ;  /* 0x00000000000579c3 */ /* 0x000eb00000002600 */
[----:B------:R-:W2:Y:S01]  /*0070*/  LDC R2, c[0x0][0x364] ;  /* 0x0000d900ff027b82 */ /* 0x000ea20000000800 */
[----:B0-----:R-:W-:-:S05]  /*0080*/  IMAD R0, R0, UR4, R3 ;  /* 0x0000000400007c24 */ /* 0x001fca000f8e0203 */
[----:B------:R-:W-:-:S04]  /*0090*/  SHF.R.U32.HI R18, RZ, 0x1, R0 ;  /* 0x00000001ff127819 */ /* 0x000fc80000011600 */
[----:B------:R-:W-:Y:S01]  /*00a0*/  LOP3.LUT R18, R18, 0x7ffffff0, RZ, 0xc0, !PT ;  /* 0x7ffffff012127812 */ /* 0x000fe200078ec0ff */
[----:B--2---:R-:W-:-:S04]  /*00b0*/  IMAD R2, R2, UR5, R5 ;  /* 0x0000000502027c24 */ /* 0x004fc8000f8e0205 */
[----:B------:R-:W-:-:S05]  /*00c0*/  IMAD.SHL.U32 R0, R2, 0x10, RZ ;  /* 0x0000001002007824 */ /* 0x000fca00078e00ff */
[----:B-1----:R-:W-:-:S04]  /*00d0*/  ISETP.GE.AND P0, PT, R0, UR13, PT ;  /* 0x0000000d00007c0c */ /* 0x002fc8000bf06270 */
[----:B------:R-:W-:-:S13]  /*00e0*/  ISETP.GE.OR P0, PT, R18, UR12, P0 ;  /* 0x0000000c12007c0c */ /* 0x000fda0008706670 */
[----:B------:R-:W-:Y:S05]  /*00f0*/  @P0 EXIT ;  /* 0x000000000000094d */ /* 0x000fea0003800000 */
[----:B------:R-:W0:Y:S01]  /*0100*/  LDCU UR5, c[0x0][0x3a8] ;  /* 0x00007500ff0577ac */ /* 0x000e220008000800 */
[----:B------:R-:W-:Y:S02]  /*0110*/  CS2R R4, SRZ ;  /* 0x0000000000047805 */ /* 0x000fe4000001ff00 */
[----:B------:R-:W-:Y:S02]  /*0120*/  CS2R R6, SRZ ;  /* 0x0000000000067805 */ /* 0x000fe4000001ff00 */
[----:B------:R-:W-:Y:S02]  /*0130*/  CS2R R8, SRZ ;  /* 0x0000000000087805 */ /* 0x000fe4000001ff00 */
[----:B------:R-:W-:Y:S01]  /*0140*/  CS2R R10, SRZ ;  /* 0x00000000000a7805 */ /* 0x000fe2000001ff00 */
[----:B------:R-:W1:Y:S01]  /*0150*/  LDCU.64 UR16, c[0x0][0x358] ;  /* 0x00006b00ff1077ac */ /* 0x000e620008000a00 */
[----:B0-----:R-:W-:-:S09]  /*0160*/  UISETP.GT.AND UP0, UPT, UR5, URZ, UPT ;  /* 0x000000ff0500728c */ /* 0x001fd2000bf04270 */
[----:B-1----:R-:W-:Y:S05]  /*0170*/  BRA.U !UP0, `(.L_x_40) ;  /* 0x0000000d088c7547 */ /* 0x002fea000b800000 */
[----:B------:R-:W-:Y:S02]  /*0180*/  UISETP.GE.U32.AND UP0, UPT, UR5, 0x31, UPT ;  /* 0x000000310500788c */ /* 0x000fe4000bf06070 */
[----:B------:R-:W-:Y:S01]  /*0190*/  IMAD R2, R18, UR5, RZ ;  /* 0x0000000512027c24 */ /* 0x000fe2000f8e02ff */
[----:B------:R-:W-:Y:S01]  /*01a0*/  UIADD3 UR4, UPT, UPT, UR5, -0x1, URZ ;  /* 0xffffffff05047890 */ /* 0x000fe2000fffe0ff */
[----:B------:R-:W-:Y:S02]  /*01b0*/  CS2R R10, SRZ ;  /* 0x00000000000a7805 */ /* 0x000fe4000001ff00 */
[----:B------:R-:W-:Y:S02]  /*01c0*/  CS2R R8, SRZ ;  /* 0x0000000000087805 */ /* 0x000fe4000001ff00 */
[----:B------:R-:W-:Y:S01]  /*01d0*/  CS2R R6, SRZ ;  /* 0x0000000000067805 */ /* 0x000fe2000001ff00 */
[----:B------:R-:W-:Y:S01]  /*01e0*/  ULEA.HI UR5, UR4, 0x1, URZ, 0x1c ;  /* 0x0000000104057891 */ /* 0x000fe2000f8fe0ff */
[----:B------:R-:W-:-:S02]  /*01f0*/  CS2R R4, SRZ ;  /* 0x0000000000047805 */ /* 0x000fc4000001ff00 */
[----:B------:R-:W-:Y:S01]  /*0200*/  UMOV UR4, URZ ;  /* 0x000000ff00047c82 */ /* 0x000fe20008000000 */
[----:B------:R-:W-:Y:S01]  /*0210*/  ULOP3.LUT UR6, UR5, 0x3, URZ, 0xc0, !UPT ;  /* 0x0000000305067892 */ /* 0x000fe2000f8ec0ff */
[----:B------:R-:W-:Y:S11]  /*0220*/  BRA.U !UP0, `(.L_x_41) ;  /* 0x0000000908987547 */ /* 0x000ff6000b800000 */
[----:B------:R-:W0:Y:S01]  /*0230*/  LDC.64 R16, c[0x0][0x380] ;  /* 0x0000e000ff107b82 */ /* 0x000e220000000a00 */
[----:B------:R-:W-:Y:S01]  /*0240*/  ULOP3.LUT UR5, UR5, 0x1ffffffc, URZ, 0xc0, !UPT ;  /* 0x1ffffffc05057892 */ /* 0x000fe2000f8ec0ff */
[----:B------:R-:W-:Y:S01]  /*0250*/  IMAD.MOV.U32 R11, RZ, RZ, RZ ;  /* 0x000000ffff0b7224 */ /* 0x000fe200078e00ff */
[----:B------:R-:W-:Y:S02]  /*0260*/  UIMAD UR9, UR13, 0x30, URZ ;  /* 0x000000300d0978a4 */ /* 0x000fe4000f8e02ff */
[----:B------:R-:W-:Y:S01]  /*0270*/  USHF.L.U32 UR10, UR13, 0x5, URZ ;  /* 0x000000050d0a7899 */ /* 0x000fe200080006ff */
[----:B------:R-:W1:Y:S01]  /*0280*/  LDCU UR8, c[0x0][0x3a4] ;  /* 0x00007480ff0877ac */ /* 0x000e620008000800 */
[----:B------:R-:W2:Y:S01]  /*0290*/  LDCU.64 UR18, c[0x0][0x388] ;  /* 0x00007100ff1277ac */ /* 0x000ea20008000a00 */
[----:B------:R-:W-:Y:S02]  /*02a0*/  USHF.L.U32 UR11, UR13, 0x4, URZ ;  /* 0x000000040d0b7899 */ /* 0x000fe400080006ff */
[----:B------:R-:W-:Y:S01]  /*02b0*/  UIADD3 UR5, UPT, UPT, -UR5, URZ, URZ ;  /* 0x000000ff05057290 */ /* 0x000fe2000fffe1ff */
[----:B------:R-:W-:Y:S01]  /*02c0*/  UMOV UR7, 0x20 ;  /* 0x0000002000077882 */ /* 0x000fe20000000000 */
[----:B------:R-:W-:Y:S01]  /*02d0*/  UMOV UR4, URZ ;  /* 0x000000ff00047c82 */ /* 0x000fe20008000000 */
[----:B0-----:R-:W-:-:S03]  /*02e0*/  IMAD.WIDE.U32 R16, R2, 0x2, R16 ;  /* 0x0000000202107825 */ /* 0x001fc600078e0010 */
[----:B------:R-:W-:-:S05]  /*02f0*/  IADD3 R3, P0, PT, R16, 0x40, RZ ;  /* 0x0000004010037810 */ /* 0x000fca0007f1e0ff */
[----:B------:R-:W-:Y:S02]  /*0300*/  IMAD.X R16, RZ, RZ, R17, P0 ;  /* 0x000000ffff107224 */ /* 0x000fe400000e0611 */
[----:B-12---:R-:W-:-:S07]  /*0310*/  IMAD.MOV.U32 R17, RZ, RZ, R2 ;  /* 0x000000ffff117224 */ /* 0x006fce00078e0002 */
.L_x_46:
[----:B------:R-:W0:Y:S01]  /*0320*/  LDC R19, c[0x0][0x3a8] ;  /* 0x0000ea00ff137b82 */ /* 0x000e220000000800 */
[----:B------:R-:W-:Y:S02]  /*0330*/  UIADD3 UR12, UPT, UPT, UR7, -0x10, URZ ;  /* 0xfffffff0070c7890 */ /* 0x000fe4000fffe0ff */
[----:B------:R-:W-:Y:S02]  /*0340*/  UIADD3 UR13, UPT, UPT, UR7, 0x10, URZ ;  /* 0x00000010070d7890 */ /* 0x000fe4000fffe0ff */
[----:B------:R-:W-:Y:S02]  /*0350*/  UIADD3 UR14, UPT, UPT, UR7, 0x20, URZ ;  /* 0x00000020070e7890 */ /* 0x000fe4000fffe0ff */
[C---:B0-----:R-:W-:Y:S02]  /*0360*/  ISETP.LT.AND P3, PT, R19.reuse, UR12, PT ;  /* 0x0000000c13007c0c */ /* 0x041fe4000bf61270 */
[C---:B------:R-:W-:Y:S02]  /*0370*/  ISETP.LT.AND P0, PT, R19.reuse, UR7, PT ;  /* 0x0000000713007c0c */ /* 0x040fe4000bf01270 */
[----:B------:R-:W-:-:S02]  /*0380*/  ISETP.LT.AND P1, PT, R19, UR13, PT ;  /* 0x0000000d13007c0c */ /* 0x000fc4000bf21270 */
[----:B------:R-:W-:-:S07]  /*0390*/  ISETP.LT.AND P2, PT, R19, UR14, PT ;  /* 0x0000000e13007c0c */ /* 0x000fce000bf41270 */
[----:B------:R-:W-:Y:S06]  /*03a0*/  @P3 BRA `(.L_x_42) ;  /* 0x0000000000843947 */ /* 0x000fec0003800000 */
[----:B------:R-:W0:Y:S01]  /*03b0*/  S2R R13, SR_LANEID ;  /* 0x00000000000d7919 */ /* 0x000e220000000000 */
[----:B------:R-:W1:Y:S01]  /*03c0*/  LDC R25, c[0x0][0x3a4] ;  /* 0x0000e900ff197b82 */ /* 0x000e620000000800 */
[----:B------:R-:W-:Y:S01]  /*03d0*/  SHF.R.U32.HI R20, RZ, 0x1, R19 ;  /* 0x00000001ff147819 */ /* 0x000fe20000011613 */
[----:B------:R-:W-:Y:S01]  /*03e0*/  IMAD.MOV.U32 R15, RZ, RZ, RZ ;  /* 0x000000ffff0f7224 */ /* 0x000fe200078e00ff */
[----:B------:R-:W-:-:S05]  /*03f0*/  IADD3 R27, P3, PT, R0, UR4, RZ ;  /* 0x00000004001b7c10 */ /* 0x000fca000ff7e0ff */
[----:B------:R-:W2:Y:S01]  /*0400*/  LDC.64 R22, c[0x0][0x380] ;  /* 0x0000e000ff167b82 */ /* 0x000ea20000000a00 */
[----:B-1----:R-:W-:Y:S02]  /*0410*/  SHF.R.U32.HI R12, RZ, 0x1, R25 ;  /* 0x00000001ff0c7819 */ /* 0x002fe40000011619 */
[----:B0-----:R-:W-:Y:S01]  /*0420*/  LOP3.LUT R14, R13, 0x3, RZ, 0xc0, !PT ;  /* 0x000000030d0e7812 */ /* 0x001fe200078ec0ff */
[----:B--2---:R-:W-:Y:S01]  /*0430*/  IMAD.WIDE.U32 R22, R17, 0x2, R22 ;  /* 0x0000000211167825 */ /* 0x004fe200078e0016 */
[----:B------:R-:W-:-:S05]  /*0440*/  SHF.R.U32.HI R13, RZ, 0x2, R13 ;  /* 0x00000002ff0d7819 */ /* 0x000fca000001160d */
[----:B------:R-:W-:-:S04]  /*0450*/  IMAD.WIDE.U32 R20, R13, R20, R14 ;  /* 0x000000140d147225 */ /* 0x000fc800078e000e */
[----:B------:R-:W-:-:S04]  /*0460*/  IMAD.WIDE.U32 R14, R13, R12, R14 ;  /* 0x0000000c0d0e7225 */ /* 0x000fc800078e000e */
[----:B------:R-:W-:-:S05]  /*0470*/  IMAD.U32 R12, RZ, RZ, UR4 ;  /* 0x00000004ff0c7e24 */ /* 0x000fca000f8e00ff */
[----:B------:R-:W-:Y:S02]  /*0480*/  LEA.HI.X.SX32 R12, R12, RZ, 0x1, P3 ;  /* 0x000000ff0c0c7211 */ /* 0x000fe400018f0eff */
[----:B------:R-:W-:-:S04]  /*0490*/  LEA R13, P3, R27, UR18, 0x1 ;  /* 0x000000121b0d7c11 */ /* 0x000fc8000f8608ff */
[----:B------:R-:W-:Y:S02]  /*04a0*/  LEA.HI.X R27, R27, UR19, R12, 0x1, P3 ;  /* 0x000000131b1b7c11 */ /* 0x000fe400098f0c0c */
[----:B------:R-:W-:Y:S02]  /*04b0*/  LEA R12, P4, R14, R13, 0x2 ;  /* 0x0000000d0e0c7211 */ /* 0x000fe400078810ff */
[----:B------:R-:W-:Y:S02]  /*04c0*/  LEA R28, P3, R20, R22, 0x2 ;  /* 0x00000016141c7211 */ /* 0x000fe400078610ff */
[----:B------:R-:W-:Y:S02]  /*04d0*/  LEA.HI.X R13, R14, R27, R15, 0x2, P4 ;  /* 0x0000001b0e0d7211 */ /* 0x000fe400020f140f */
[----:B------:R-:W-:Y:S01]  /*04e0*/  LEA.HI.X R29, R20, R23, R21, 0x2, P3 ;  /* 0x00000017141d7211 */ /* 0x000fe200018f1415 */
[----:B------:R-:W-:Y:S02]  /*04f0*/  IMAD.WIDE.U32 R24, R25, 0x10, R12 ;  /* 0x0000001019187825 */ /* 0x000fe400078e000c */
[----:B------:R-:W2:Y:S02]  /*0500*/  LDG.E R20, desc[UR16][R12.64] ;  /* 0x000000100c147981 */ /* 0x000ea4000c1e1900 */
[----:B------:R-:W-:-:S02]  /*0510*/  IMAD.WIDE.U32 R26, R19, 0x10, R28 ;  /* 0x00000010131a7825 */ /* 0x000fc400078e001c */
[----:B------:R-:W2:Y:S04]  /*0520*/  LDG.E R21, desc[UR16][R12.64+0x10] ;  /* 0x000010100c157981 */ /* 0x000ea8000c1e1900 */
[----:B------:R-:W2:Y:S04]  /*0530*/  LDG.E R14, desc[UR16][R28.64+0x10] ;  /* 0x000010101c0e7981 */ /* 0x000ea8000c1e1900 */
[----:B------:R-:W2:Y:S04]  /*0540*/  LDG.E R15, desc[UR16][R26.64+0x10] ;  /* 0x000010101a0f7981 */ /* 0x000ea8000c1e1900 */
[----:B------:R-:W2:Y:S04]  /*0550*/  LDG.E R12, desc[UR16][R28.64] ;  /* 0x000000101c0c7981 */ /* 0x000ea8000c1e1900 */
[----:B------:R-:W2:Y:S04]  /*0560*/  LDG.E R13, desc[UR16][R26.64] ;  /* 0x000000101a0d7981 */ /* 0x000ea8000c1e1900 */
[----:B------:R-:W3:Y:S04]  /*0570*/  LDG.E R22, desc[UR16][R24.64] ;  /* 0x0000001018167981 */ /* 0x000ee8000c1e1900 */
[----:B------:R-:W3:Y:S01]  /*0580*/  LDG.E R23, desc[UR16][R24.64+0x10] ;  /* 0x0000101018177981 */ /* 0x000ee2000c1e1900 */
[C---:B--2---:R-:W-:Y:S08]  /*0590*/  HMMA.16816.F32 R4, R12.reuse, R20, R4 ;  /* 0x000000140c04723c */ /* 0x044ff00000001804 */
[----:B---3--:R-:W-:-:S15]  /*05a0*/  HMMA.16816.F32 R8, R12, R22, R8 ;  /* 0x000000160c08723c */ /* 0x008fde0000001808 */
[----:B------:R-:W-:-:S05]  /*05b0*/  NOP ;  /* 0x0000000000007918 */ /* 0x000fca0000000000 */
.L_x_42:
[----:B------:R-:W-:Y:S05]  /*05c0*/  @P0 BRA `(.L_x_43) ;  /* 0x00000000007c0947 */ /* 0x000fea0003800000 */
[----:B------:R-:W0:Y:S01]  /*05d0*/  S2R R13, SR_LANEID ;  /* 0x00000000000d7919 */ /* 0x000e220000000000 */
[----:B------:R-:W1:Y:S01]  /*05e0*/  LDC R25, c[0x0][0x3a4] ;  /* 0x0000e900ff197b82 */ /* 0x000e620000000800 */
[----:B------:R-:W-:Y:S01]  /*05f0*/  SHF.R.U32.HI R20, RZ, 0x1, R19 ;  /* 0x00000001ff147819 */ /* 0x000fe20000011613 */
[----:B------:R-:W-:Y:S01]  /*0600*/  IMAD.U32 R23, RZ, RZ, UR11 ;  /* 0x0000000bff177e24 */ /* 0x000fe2000f8e00ff */
[----:B------:R-:W-:Y:S01]  /*0610*/  IADD3 R12, P0, PT, R0, UR11, RZ ;  /* 0x0000000b000c7c10 */ /* 0x000fe2000ff1e0ff */
[----:B------:R-:W-:-:S03]  /*0620*/  IMAD.MOV.U32 R15, RZ, RZ, RZ ;  /* 0x000000ffff0f7224 */ /* 0x000fc600078e00ff */
[----:B------:R-:W-:Y:S02]  /*0630*/  LEA.HI.X.SX32 R23, R23, RZ, 0x1, P0 ;  /* 0x000000ff17177211 */ /* 0x000fe400000f0eff */
[----:B-1----:R-:W-:Y:S02]  /*0640*/  SHF.R.U32.HI R22, RZ, 0x1, R25 ;  /* 0x00000001ff167819 */ /* 0x002fe40000011619 */
[----:B0-----:R-:W-:Y:S02]  /*0650*/  LOP3.LUT R14, R13, 0x3, RZ, 0xc0, !PT ;  /* 0x000000030d0e7812 */ /* 0x001fe400078ec0ff */
[----:B------:R-:W-:-:S05]  /*0660*/  SHF.R.U32.HI R13, RZ, 0x2, R13 ;  /* 0x00000002ff0d7819 */ /* 0x000fca000001160d */
[----:B------:R-:W-:-:S04]  /*0670*/  IMAD.WIDE.U32 R20, R13, R20, R14 ;  /* 0x000000140d147225 */ /* 0x000fc800078e000e */
[----:B------:R-:W-:Y:S01]  /*0680*/  IMAD.WIDE.U32 R14, R13, R22, R14 ;  /* 0x000000160d0e7225 */ /* 0x000fe200078e000e */
        /* <DEDUP_REMOVED lines=12> */
[----:B------:R-:W3:Y:S04]  /*0750*/  LDG.E R22, desc[UR16][R24.64] ;  /* 0x0000001018167981 */ /* 0x000ee8000c1e1900 */
[----:B------:R-:W2:Y:S04]  /*0760*/  LDG.E R12, desc[UR16][R28.64+-0x20] ;  /* 0xffffe0101c0c7981 */ /* 0x000ea8000c1e1900 */
[----:B------:R-:W2:Y:S04]  /*0770*/  LDG.E R13, desc[UR16][R26.64+-0x20] ;  /* 0xffffe0101a0d7981 */ /* 0x000ea8000c1e1900 */
[----:B------:R-:W3:Y:S01]  /*0780*/  LDG.E R23, desc[UR16][R24.64+0x10] ;  /* 0x0000101018177981 */ /* 0x000ee2000c1e1900 */
[C---:B--2---:R-:W-:Y:S08]  /*0790*/  HMMA.16816.F32 R4, R12.reuse, R20, R4 ;  /* 0x000000140c04723c */ /* 0x044ff00000001804 */
[----:B---3--:R-:W-:-:S15]  /*07a0*/  HMMA.16816.F32 R8, R12, R22, R8 ;  /* 0x000000160c08723c */ /* 0x008fde0000001808 */
[----:B------:R-:W-:-:S05]  /*07b0*/  NOP ;  /* 0x0000000000007918 */ /* 0x000fca0000000000 */
.L_x_43:
        /* <DEDUP_REMOVED lines=13> */
[----:B------:R-:W-:Y:S02]  /*0890*/  LEA R13, P0, R12, UR18, 0x1 ;  /* 0x000000120c0d7c11 */ /* 0x000fe4000f8008ff */
[----:B------:R-:W-:Y:S02]  /*08a0*/  LEA R28, P1, R20, R3, 0x2 ;  /* 0x00000003141c7211 */ /* 0x000fe400078210ff */
[----:B------:R-:W-:Y:S02]  /*08b0*/  LEA.HI.X R23, R12, UR19, R23, 0x1, P0 ;  /* 0x000000130c177c11 */ /* 0x000fe400080f0c17 */
[----:B------:R-:W-:Y:S02]  /*08c0*/  LEA R12, P0, R14, R13, 0x2 ;  /* 0x0000000d0e0c7211 */ /* 0x000fe400078010ff */
[----:B------:R-:W-:Y:S02]  /*08d0*/  LEA.HI.X R29, R20, R16, R21, 0x2, P1 ;  /* 0x00000010141d7211 */ /* 0x000fe400008f1415 */
[----:B------:R-:W-:Y:S01]  /*08e0*/  LEA.HI.X R13, R14, R23, R15, 0x2, P0 ;  /* 0x000000170e0d7211 */ /* 0x000fe200000f140f */
[----:B------:R-:W-:-:S02]  /*08f0*/  IMAD.WIDE.U32 R26, R19, 0x10, R28 ;  /* 0x00000010131a7825 */ /* 0x000fc400078e001c */
[----:B------:R-:W2:Y:S02]  /*0900*/  LDG.E R14, desc[UR16][R28.64+0x10] ;  /* 0x000010101c0e7981 */ /* 0x000ea4000c1e1900 */
[----:B------:R-:W-:Y:S02]  /*0910*/  IMAD.WIDE.U32 R24, R25, 0x10, R12 ;  /* 0x0000001019187825 */ /* 0x000fe400078e000c */
        /* <DEDUP_REMOVED lines=10> */
.L_x_44:
        /* <DEDUP_REMOVED lines=32> */
.L_x_45:
[----:B------:R-:W-:Y:S01]  /*0bc0*/  UIADD3 UR5, UPT, UPT, UR5, 0x4, URZ ;  /* 0x0000000405057890 */ /* 0x000fe2000fffe0ff */
[----:B------:R-:W-:Y:S01]  /*0bd0*/  IADD3 R3, P0, PT, R3, 0x80, RZ ;  /* 0x0000008003037810 */ /* 0x000fe20007f1e0ff */
[----:B------:R-:W-:Y:S01]  /*0be0*/  VIADD R17, R17, 0x40 ;  /* 0x0000004011117836 */ /* 0x000fe20000000000 */
[----:B------:R-:W-:Y:S01]  /*0bf0*/  UMOV UR13, UR8 ;  /* 0x00000008000d7c82 */ /* 0x000fe20008000000 */
[----:B------:R-:W-:Y:S02]  /*0c00*/  UISETP.NE.AND UP0, UPT, UR5, URZ, UPT ;  /* 0x000000ff0500728c */ /* 0x000fe4000bf05270 */
[----:B------:R-:W-:Y:S01]  /*0c10*/  IMAD.X R16, RZ, RZ, R16, P0 ;  /* 0x000000ffff107224 */ /* 0x000fe200000e0610 */
[----:B------:R-:W-:Y:S02]  /*0c20*/  UIADD3 UR7, UPT, UPT, UR7, 0x40, URZ ;  /* 0x0000004007077890 */ /* 0x000fe4000fffe0ff */
[----:B------:R-:W-:Y:S02]  /*0c30*/  ULEA UR9, UR13, UR9, 0x6 ;  /* 0x000000090d097291 */ /* 0x000fe4000f8e30ff */
[----:B------:R-:W-:-:S02]  /*0c40*/  ULEA UR10, UR13, UR10, 0x6 ;  /* 0x0000000a0d0a7291 */ /* 0x000fc4000f8e30ff */
[----:B------:R-:W-:Y:S02]  /*0c50*/  ULEA UR4, UR13, UR4, 0x6 ;  /* 0x000000040d047291 */ /* 0x000fe4000f8e30ff */
[----:B------:R-:W-:Y:S01]  /*0c60*/  ULEA UR11, UR13, UR11, 0x6 ;  /* 0x0000000b0d0b7291 */ /* 0x000fe2000f8e30ff */
[----:B------:R-:W-:Y:S11]  /*0c70*/  BRA.U UP0, `(.L_x_46) ;  /* 0xfffffff500a87547 */ /* 0x000ff6000b83ffff */
[----:B------:R-:W-:-:S12]  /*0c80*/  UIADD3 UR4, UPT, UPT, UR7, -0x20, URZ ;  /* 0xffffffe007047890 */ /* 0x000fd8000fffe0ff */
.L_x_41:
[----:B------:R-:W-:-:S09]  /*0c90*/  UISETP.NE.AND UP0, UPT, UR6, URZ, UPT ;  /* 0x000000ff0600728c */ /* 0x000fd2000bf05270 */
[----:B------:R-:W-:Y:S05]  /*0ca0*/  BRA.U !UP0, `(.L_x_40) ;  /* 0x0000000108c07547 */ /* 0x000fea000b800000 */
[----:B------:R-:W0:Y:S01]  /*0cb0*/  LDC R17, c[0x0][0x3a4] ;  /* 0x0000e900ff117b82 */ /* 0x000e220000000800 */
[----:B------:R-:W-:Y:S01]  /*0cc0*/  VIADD R16, R2, UR4 ;  /* 0x0000000402107c36 */ /* 0x000fe20008000000 */
[----:B------:R-:W1:Y:S01]  /*0cd0*/  LDCU UR5, c[0x0][0x3a4] ;  /* 0x00007480ff0577ac */ /* 0x000e620008000800 */
[----:B------:R-:W2:Y:S01]  /*0ce0*/  LDCU.64 UR14, c[0x0][0x388] ;  /* 0x00007100ff0e77ac */ /* 0x000ea20008000a00 */
[----:B------:R-:W-:Y:S02]  /*0cf0*/  UIMAD UR7, UR4, UR13, URZ ;  /* 0x0000000d040772a4 */ /* 0x000fe4000f8e02ff */
[----:B------:R-:W-:-:S12]  /*0d00*/  UIADD3 UR6, UPT, UPT, -UR6, URZ, URZ ;  /* 0x000000ff06067290 */ /* 0x000fd8000fffe1ff */
.L_x_48:
[----:B------:R-:W3:Y:S01]  /*0d10*/  LDC R21, c[0x0][0x3a8] ;  /* 0x0000ea00ff157b82 */ /* 0x000ee20000000800 */
[----:B------:R-:W-:Y:S02]  /*0d20*/  UIADD3 UR4, UPT, UPT, UR4, 0x10, URZ ;  /* 0x0000001004047890 */ /* 0x000fe4000fffe0ff */
[----:B------:R-:W-:Y:S01]  /*0d30*/  UIADD3 UR6, UPT, UPT, UR6, 0x1, URZ ;  /* 0x0000000106067890 */ /* 0x000fe2000fffe0ff */
[----:B-1----:R-:W-:-:S03]  /*0d40*/  UMOV UR13, UR5 ;  /* 0x00000005000d7c82 */ /* 0x002fc60008000000 */
[----:B---3--:R-:W-:-:S13]  /*0d50*/  ISETP.LT.AND P0, PT, R21, UR4, PT ;  /* 0x0000000415007c0c */ /* 0x008fda000bf01270 */
[----:B------:R-:W-:Y:S05]  /*0d60*/  @P0 BRA `(.L_x_47) ;  /* 0x0000000000800947 */ /* 0x000fea0003800000 */
[----:B------:R-:W1:Y:S01]  /*0d70*/  S2R R12, SR_LANEID ;  /* 0x00000000000c7919 */ /* 0x000e620000000000 */
[----:B------:R-:W3:Y:S01]  /*0d80*/  LDC.64 R2, c[0x0][0x380] ;  /* 0x0000e000ff027b82 */ /* 0x000ee20000000a00 */
[----:B------:R-:W-:Y:S01]  /*0d90*/  SHF.R.U32.HI R13, RZ, 0x1, R21 ;  /* 0x00000001ff0d7819 */ /* 0x000fe20000011615 */
[----:B------:R-:W-:Y:S01]  /*0da0*/  IMAD.MOV.U32 R15, RZ, RZ, RZ ;  /* 0x000000ffff0f7224 */ /* 0x000fe200078e00ff */
[----:B0-----:R-:W-:Y:S01]  /*0db0*/  SHF.R.U32.HI R20, RZ, 0x1, R17 ;  /* 0x00000001ff147819 */ /* 0x001fe20000011611 */
[----:B------:R-:W-:Y:S01]  /*0dc0*/  IMAD.U32 R22, RZ, RZ, UR7 ;  /* 0x00000007ff167e24 */ /* 0x000fe2000f8e00ff */
[----:B------:R-:W-:Y:S01]  /*0dd0*/  IADD3 R19, P0, PT, R0, UR7, RZ ;  /* 0x0000000700137c10 */ /* 0x000fe2000ff1e0ff */
[----:B---3--:R-:W-:Y:S01]  /*0de0*/  IMAD.WIDE.U32 R2, R16, 0x2, R2 ;  /* 0x0000000210027825 */ /* 0x008fe200078e0002 */
[----:B-1----:R-:W-:Y:S02]  /*0df0*/  LOP3.LUT R14, R12, 0x3, RZ, 0xc0, !PT ;  /* 0x000000030c0e7812 */ /* 0x002fe400078ec0ff */
[----:B------:R-:W-:-:S05]  /*0e00*/  SHF.R.U32.HI R23, RZ, 0x2, R12 ;  /* 0x00000002ff177819 */ /* 0x000fca000001160c */
[----:B------:R-:W-:-:S04]  /*0e10*/  IMAD.WIDE.U32 R12, R23, R13, R14 ;  /* 0x0000000d170c7225 */ /* 0x000fc800078e000e */
[----:B------:R-:W-:Y:S01]  /*0e20*/  IMAD.WIDE.U32 R14, R23, R20, R14 ;  /* 0x00000014170e7225 */ /* 0x000fe200078e000e */
[----:B------:R-:W-:Y:S02]  /*0e30*/  LEA.HI.X.SX32 R20, R22, RZ, 0x1, P0 ;  /* 0x000000ff16147211 */ /* 0x000fe400000f0eff */
[----:B--2---:R-:W-:-:S04]  /*0e40*/  LEA R25, P0, R19, UR14, 0x1 ;  /* 0x0000000e13197c11 */ /* 0x004fc8000f8008ff */
        /* <DEDUP_REMOVED lines=18> */
.L_x_47:
[----:B------:R-:W-:Y:S01]  /*0f70*/  UISETP.NE.AND UP0, UPT, UR6, URZ, UPT ;  /* 0x000000ff0600728c */ /* 0x000fe2000bf05270 */
[----:B------:R-:W-:Y:S01]  /*0f80*/  VIADD R16, R16, 0x10 ;  /* 0x0000001010107836 */ /* 0x000fe20000000000 */
[----:B------:R-:W-:-:S07]  /*0f90*/  ULEA UR7, UR13, UR7, 0x4 ;  /* 0x000000070d077291 */ /* 0x000fce000f8e20ff */
[----:B------:R-:W-:Y:S05]  /*0fa0*/  BRA.U UP0, `(.L_x_48) ;  /* 0xfffffffd00587547 */ /* 0x000fea000b83ffff */
.L_x_40:
[----:B------:R-:W1:Y:S01]  /*0fb0*/  S2R R2, SR_LANEID ;  /* 0x0000000000027919 */ /* 0x000e620000000000 */
[----:B------:R-:W3:Y:S01]  /*0fc0*/  LDCU.128 UR8, c[0x0][0x390] ;  /* 0x00007200ff0877ac */ /* 0x000ee20008000c00 */
[----:B------:R-:W-:Y:S02]  /*0fd0*/  IMAD R3, R18, UR13, RZ ;  /* 0x0000000d12037c24 */ /* 0x000fe4000f8e02ff */
[----:B------:R-:W-:Y:S01]  /*0fe0*/  IMAD.MOV.U32 R21, RZ, RZ, RZ ;  /* 0x000000ffff157224 */ /* 0x000fe200078e00ff */
[----:B------:R-:W-:Y:S02]  /*0ff0*/  USHF.R.U32.HI UR4, URZ, 0x1, UR13 ;  /* 0x00000001ff047899 */ /* 0x000fe4000801160d */
[----:B------:R-:W-:-:S04]  /*1000*/  IADD3 R14, P0, PT, R0, R3, RZ ;  /* 0x00000003000e7210 */ /* 0x000fc80007f1e0ff */
[----:B------:R-:W-:Y:S01]  /*1010*/  LEA.HI.X.SX32 R3, R3, RZ, 0x1, P0 ;  /* 0x000000ff03037211 */ /* 0x000fe200000f0eff */
[C---:B------:R-:W-:Y:S02]  /*1020*/  IMAD.SHL.U32 R0, R14.reuse, 0x4, RZ ;  /* 0x000000040e007824 */ /* 0x040fe400078e00ff */
[----:B------:R-:W-:Y:S01]  /*1030*/  IMAD.U32 R25, RZ, RZ, UR4 ;  /* 0x00000004ff197e24 */ /* 0x000fe2000f8e00ff */
[----:B------:R-:W-:Y:S02]  /*1040*/  SHF.L.U64.HI R14, R14, 0x2, R3 ;  /* 0x000000020e0e7819 */ /* 0x000fe40000010203 */
[----:B---3--:R-:W-:-:S04]  /*1050*/  IADD3 R23, P0, PT, R0, UR8, RZ ;  /* 0x0000000800177c10 */ /* 0x008fc8000ff1e0ff */
[----:B------:R-:W-:Y:S02]  /*1060*/  IADD3.X R3, PT, PT, R14, UR9, RZ, P0, !PT ;  /* 0x000000090e037c10 */ /* 0x000fe400087fe4ff */
[----:B-1----:R-:W-:Y:S02]  /*1070*/  LOP3.LUT R20, R2, 0x3, RZ, 0xc0, !PT ;  /* 0x0000000302147812 */ /* 0x002fe400078ec0ff */
[----:B------:R-:W-:-:S05]  /*1080*/  SHF.R.U32.HI R13, RZ, 0x2, R2 ;  /* 0x00000002ff0d7819 */ /* 0x000fca0000011602 */
[----:B------:R-:W-:-:S03]  /*1090*/  IMAD.WIDE.U32 R20, R13, UR4, R20 ;  /* 0x000000040d147c25 */ /* 0x000fc6000f8e0014 */
[----:B------:R-:W-:-:S04]  /*10a0*/  LEA R22, P0, R20, R23, 0x3 ;  /* 0x0000001714167211 */ /* 0x000fc800078018ff */
[----:B------:R-:W-:-:S03]  /*10b0*/  LEA.HI.X R23, R20, R3, R21, 0x3, P0 ;  /* 0x0000000314177211 */ /* 0x000fc600000f1c15 */
[----:B------:R-:W-:Y:S02]  /*10c0*/  IMAD.WIDE.U32 R24, R25, 0x40, R22 ;  /* 0x0000004019187825 */ /* 0x000fe400078e0016 */
[----:B------:R-:W3:Y:S04]  /*10d0*/  LDG.E.64 R18, desc[UR16][R22.64] ;  /* 0x0000001016127981 */ /* 0x000ee8000c1e1b00 */
[----:B------:R-:W4:Y:S04]  /*10e0*/  LDG.E.64 R12, desc[UR16][R24.64] ;  /* 0x00000010180c7981 */ /* 0x000f28000c1e1b00 */
[----:B0-----:R-:W5:Y:S04]  /*10f0*/  LDG.E.64 R16, desc[UR16][R22.64+0x20] ;  /* 0x0000201016107981 */ /* 0x001f68000c1e1b00 */
[----:B------:R-:W2:Y:S01]  /*1100*/  LDG.E.64 R2, desc[UR16][R24.64+0x20] ;  /* 0x0000201018027981 */ /* 0x000ea2000c1e1b00 */
[----:B------:R-:W-:-:S04]  /*1110*/  IADD3 R15, P0, PT, R0, UR10, RZ ;  /* 0x0000000a000f7c10 */ /* 0x000fc8000ff1e0ff */
[----:B------:R-:W-:Y:S02]  /*1120*/  IADD3.X R27, PT, PT, R14, UR11, RZ, P0, !PT ;  /* 0x0000000b0e1b7c10 */ /* 0x000fe400087fe4ff */
[----:B------:R-:W-:-:S04]  /*1130*/  LEA R14, P0, R20, R15, 0x3 ;  /* 0x0000000f140e7211 */ /* 0x000fc800078018ff */
[----:B------:R-:W-:Y:S01]  /*1140*/  LEA.HI.X R15, R20, R27, R21, 0x3, P0 ;  /* 0x0000001b140f7211 */ /* 0x000fe200000f1c15 */
[----:B---3--:R-:W-:Y:S01]  /*1150*/  FADD R19, R19, R5 ;  /* 0x0000000513137221 */ /* 0x008fe20000000000 */
[----:B------:R-:W-:Y:S02]  /*1160*/  IMAD.U32 R5, RZ, RZ, UR4 ;  /* 0x00000004ff057e24 */ /* 0x000fe4000f8e00ff */
[----:B------:R-:W-:Y:S01]  /*1170*/  FADD R18, R18, R4 ;  /* 0x0000000412127221 */ /* 0x000fe20000000000 */
[----:B----4-:R-:W-:Y:S01]  /*1180*/  FADD R12, R12, R6 ;  /* 0x000000060c0c7221 */ /* 0x010fe20000000000 */
[----:B------:R-:W-:Y:S01]  /*1190*/  FADD R13, R13, R7 ;  /* 0x000000070d0d7221 */ /* 0x000fe20000000000 */
[----:B------:R-:W-:-:S04]  /*11a0*/  IMAD.WIDE.U32 R4, R5, 0x40, R14 ;  /* 0x0000004005047825 */ /* 0x000fc800078e000e */
[----:B-----5:R-:W-:Y:S01]  /*11b0*/  FADD R16, R16, R8 ;  /* 0x0000000810107221 */ /* 0x020fe20000000000 */
[----:B------:R-:W-:Y:S01]  /*11c0*/  FADD R17, R17, R9 ;  /* 0x0000000911117221 */ /* 0x000fe20000000000 */
[----:B------:R-:W-:Y:S01]  /*11d0*/  STG.E.64 desc[UR16][R14.64], R18 ;  /* 0x000000120e007986 */ /* 0x000fe2000c101b10 */
[----:B--2---:R-:W-:Y:S01]  /*11e0*/  FADD R2, R2, R10 ;  /* 0x0000000a02027221 */ /* 0x004fe20000000000 */
[----:B------:R-:W-:Y:S02]  /*11f0*/  FADD R3, R3, R11 ;  /* 0x0000000b03037221 */ /* 0x000fe40000000000 */
[----:B------:R-:W-:Y:S04]  /*1200*/  STG.E.64 desc[UR16][R4.64], R12 ;  /* 0x0000000c04007986 */ /* 0x000fe8000c101b10 */
[----:B------:R-:W-:Y:S04]  /*1210*/  STG.E.64 desc[UR16][R14.64+0x20], R16 ;  /* 0x000020100e007986 */ /* 0x000fe8000c101b10 */
[----:B------:R-:W-:Y:S01]  /*1220*/  STG.E.64 desc[UR16][R4.64+0x20], R2 ;  /* 0x0000200204007986 */ /* 0x000fe2000c101b10 */
[----:B------:R-:W-:Y:S05]  /*1230*/  EXIT ;  /* 0x000000000000794d */ /* 0x000fea0003800000 */
.L_x_49:
        /* <DEDUP_REMOVED lines=12> */
.L_x_55:


//--------------------- .nv.shared._Z18cudaCoreGemmSharedPK6__halfS1_Pfiii --------------------------
	.section	.nv.shared._Z18cudaCoreGemmSharedPK6__halfS1_Pfiii,"aw",@nobits
	.sectionflags	@""
	.align	4
.nv.shared._Z18cudaCoreGemmSharedPK6__halfS1_Pfiii:
	.zero		3072


//--------------------- .nv.shared.reserved.0     --------------------------
	.section	.nv.shared.reserved.0,"aw",@nobits
	.weak		__nv_reservedSMEM_offset_0_alias
	.size		__nv_reservedSMEM_offset_0_alias, 0, 64
	.other		__nv_reservedSMEM_offset_0_alias,@"STO_CUDA_RESERVED_SHARED STV_DEFAULT"
__nv_reservedSMEM_offset_0_alias:
	.zero		0
	.zero		64


//--------------------- .nv.shared._Z17wmmaOptimizedGemmPK6__halfS1_Pfiii --------------------------
	.section	.nv.shared._Z17wmmaOptimizedGemmPK6__halfS1_Pfiii,"aw",@nobits
	.sectionflags	@""
	.align	2
.nv.shared._Z17wmmaOptimizedGemmPK6__halfS1_Pfiii:
	.zero		5120


//--------------------- .nv.constant0._Z18cudaCoreGemmSharedPK6__halfS1_Pfiii --------------------------
	.section	.nv.constant0._Z18cudaCoreGemmSharedPK6__halfS1_Pfiii,"a",@progbits
	.sectionflags	@""
	.align	4
.nv.constant0._Z18cudaCoreGemmSharedPK6__halfS1_Pfiii:
	.zero		932


//--------------------- .nv.constant0._Z12cudaCoreGemmPK6__halfS1_Pfiii --------------------------
	.section	.nv.constant0._Z12cudaCoreGemmPK6__halfS1_Pfiii,"a",@progbits
	.sectionflags	@""
	.align	4
.nv.constant0._Z12cudaCoreGemmPK6__halfS1_Pfiii:
	.zero		932


//--------------------- .nv.constant0._Z18wmmaMixedPrecisionPK6__halfS1_PS_iii --------------------------
	.section	.nv.constant0._Z18wmmaMixedPrecisionPK6__halfS1_PS_iii,"a",@progbits
	.sectionflags	@""
	.align	4
.nv.constant0._Z18wmmaMixedPrecisionPK6__halfS1_PS_iii:
	.zero		932


//--------------------- .nv.constant0._Z17wmmaOptimizedGemmPK6__halfS1_Pfiii --------------------------
	.section	.nv.constant0._Z17wmmaOptimizedGemmPK6__halfS1_Pfiii,"a",@progbits
	.sectionflags	@""
	.align	4
.nv.constant0._Z17wmmaOptimizedGemmPK6__halfS1_Pfiii:
	.zero		932


//--------------------- .nv.constant0._Z14wmmaSimpleGemmP6__halfS0_PfS1_iii --------------------------
	.section	.nv.constant0._Z14wmmaSimpleGemmP6__halfS0_PfS1_iii,"a",@progbits
	.sectionflags	@""
	.align	4
.nv.constant0._Z14wmmaSimpleGemmP6__halfS0_PfS1_iii:
	.zero		940


//--------------------- SYMBOLS --------------------------

	.type		.nv.reservedSmem.offset0,@object
	.size		.nv.reservedSmem.offset0,0x4
	.type		.nv.reservedSmem.cap,@object
	.size		.nv.reservedSmem.cap,0x4
